//
// Generated by NVIDIA NVVM Compiler
//
// Compiler Build ID: CL-36424714
// Cuda compilation tools, release 13.0, V13.0.88
// Based on NVVM 20.0.0
//

.version 9.0
.target sm_100
.address_size 64

	// .globl	_Z27ring_flash_attention_kernelPPKfS1_S1_PfS2_iifii
// _ZZ27ring_flash_attention_kernelPPKfS1_S1_PfS2_iifiiE6K_tile has been demoted
// _ZZ27ring_flash_attention_kernelPPKfS1_S1_PfS2_iifiiE6V_tile has been demoted

.visible .entry _Z27ring_flash_attention_kernelPPKfS1_S1_PfS2_iifii(
	.param .u64 .ptr .align 1 _Z27ring_flash_attention_kernelPPKfS1_S1_PfS2_iifii_param_0,
	.param .u64 .ptr .align 1 _Z27ring_flash_attention_kernelPPKfS1_S1_PfS2_iifii_param_1,
	.param .u64 .ptr .align 1 _Z27ring_flash_attention_kernelPPKfS1_S1_PfS2_iifii_param_2,
	.param .u64 .ptr .align 1 _Z27ring_flash_attention_kernelPPKfS1_S1_PfS2_iifii_param_3,
	.param .u64 .ptr .align 1 _Z27ring_flash_attention_kernelPPKfS1_S1_PfS2_iifii_param_4,
	.param .u32 _Z27ring_flash_attention_kernelPPKfS1_S1_PfS2_iifii_param_5,
	.param .u32 _Z27ring_flash_attention_kernelPPKfS1_S1_PfS2_iifii_param_6,
	.param .f32 _Z27ring_flash_attention_kernelPPKfS1_S1_PfS2_iifii_param_7,
	.param .u32 _Z27ring_flash_attention_kernelPPKfS1_S1_PfS2_iifii_param_8,
	.param .u32 _Z27ring_flash_attention_kernelPPKfS1_S1_PfS2_iifii_param_9
)
{
	.local .align 16 .b8 	__local_depot0[384];
	.reg .b64 	%SP;
	.reg .b64 	%SPL;
	.reg .pred 	%p<122>;
	.reg .b32 	%r<291>;
	.reg .b32 	%f<1079>;
	.reg .b64 	%rd<113>;
	.reg .b64 	%fd<2>;
	// demoted variable
	.shared .align 4 .b8 _ZZ27ring_flash_attention_kernelPPKfS1_S1_PfS2_iifiiE6K_tile[8192];
	// demoted variable
	.shared .align 4 .b8 _ZZ27ring_flash_attention_kernelPPKfS1_S1_PfS2_iifiiE6V_tile[8192];
	mov.u64 	%SPL, __local_depot0;
	ld.param.u64 	%rd27, [_Z27ring_flash_attention_kernelPPKfS1_S1_PfS2_iifii_param_0];
	ld.param.u64 	%rd24, [_Z27ring_flash_attention_kernelPPKfS1_S1_PfS2_iifii_param_1];
	ld.param.u64 	%rd25, [_Z27ring_flash_attention_kernelPPKfS1_S1_PfS2_iifii_param_2];
	ld.param.u64 	%rd28, [_Z27ring_flash_attention_kernelPPKfS1_S1_PfS2_iifii_param_3];
	ld.param.u32 	%r83, [_Z27ring_flash_attention_kernelPPKfS1_S1_PfS2_iifii_param_5];
	ld.param.u32 	%r80, [_Z27ring_flash_attention_kernelPPKfS1_S1_PfS2_iifii_param_6];
	ld.param.f32 	%f188, [_Z27ring_flash_attention_kernelPPKfS1_S1_PfS2_iifii_param_7];
	ld.param.u32 	%r81, [_Z27ring_flash_attention_kernelPPKfS1_S1_PfS2_iifii_param_8];
	ld.param.u32 	%r82, [_Z27ring_flash_attention_kernelPPKfS1_S1_PfS2_iifii_param_9];
	cvta.to.global.u64 	%rd1, %rd28;
	cvta.to.global.u64 	%rd29, %rd27;
	add.u64 	%rd2, %SPL, 0;
	add.u64 	%rd3, %SPL, 256;
	div.s32 	%r1, %r83, %r82;
	mul.wide.s32 	%rd32, %r81, 8;
	add.s64 	%rd33, %rd29, %rd32;
	ld.global.u64 	%rd34, [%rd33];
	cvta.to.global.u64 	%rd4, %rd34;
	mov.u32 	%r84, %ctaid.x;
	shl.b32 	%r85, %r84, 4;
	mov.u32 	%r2, %tid.y;
	add.s32 	%r3, %r85, %r2;
	setp.ge.s32 	%p1, %r3, %r1;
	@%p1 bra 	$L__BB0_139;
	mov.f32 	%f1001, 0f00000000;
	st.local.v4.f32 	[%rd2], {%f1001, %f1001, %f1001, %f1001};
	st.local.v4.f32 	[%rd2+16], {%f1001, %f1001, %f1001, %f1001};
	add.s64 	%rd110, %rd2, 32;
	st.local.v4.f32 	[%rd2+32], {%f1001, %f1001, %f1001, %f1001};
	st.local.v4.f32 	[%rd2+48], {%f1001, %f1001, %f1001, %f1001};
	st.local.v4.f32 	[%rd2+64], {%f1001, %f1001, %f1001, %f1001};
	st.local.v4.f32 	[%rd2+80], {%f1001, %f1001, %f1001, %f1001};
	st.local.v4.f32 	[%rd2+96], {%f1001, %f1001, %f1001, %f1001};
	st.local.v4.f32 	[%rd2+112], {%f1001, %f1001, %f1001, %f1001};
	st.local.v4.f32 	[%rd2+128], {%f1001, %f1001, %f1001, %f1001};
	st.local.v4.f32 	[%rd2+144], {%f1001, %f1001, %f1001, %f1001};
	st.local.v4.f32 	[%rd2+160], {%f1001, %f1001, %f1001, %f1001};
	st.local.v4.f32 	[%rd2+176], {%f1001, %f1001, %f1001, %f1001};
	st.local.v4.f32 	[%rd2+192], {%f1001, %f1001, %f1001, %f1001};
	st.local.v4.f32 	[%rd2+208], {%f1001, %f1001, %f1001, %f1001};
	st.local.v4.f32 	[%rd2+224], {%f1001, %f1001, %f1001, %f1001};
	st.local.v4.f32 	[%rd2+240], {%f1001, %f1001, %f1001, %f1001};
	setp.lt.s32 	%p2, %r82, 1;
	mov.f32 	%f1002, 0fFF7FFFFF;
	@%p2 bra 	$L__BB0_125;
	add.s32 	%r4, %r82, %r81;
	add.s32 	%r87, %r1, 31;
	shr.u32 	%r5, %r87, 5;
	mov.u32 	%r6, %tid.x;
	mov.u32 	%r7, %ntid.x;
	mov.u32 	%r8, %ntid.y;
	mul.lo.s32 	%r9, %r80, %r3;
	add.s32 	%r10, %r80, -1;
	and.b32  	%r11, %r80, 15;
	add.s32 	%r12, %r11, -1;
	and.b32  	%r13, %r80, 7;
	add.s32 	%r14, %r13, -1;
	and.b32  	%r15, %r80, 2147483632;
	and.b32  	%r16, %r80, 3;
	shl.b32 	%r17, %r6, 2;
	shl.b32 	%r18, %r7, 2;
	cvta.to.global.u64 	%rd6, %rd24;
	cvta.to.global.u64 	%rd7, %rd25;
	mov.f32 	%f1002, 0fFF7FFFFF;
	mov.f32 	%f1001, 0f00000000;
	mov.b32 	%r266, 0;
	cvt.u64.u32 	%rd61, %r9;
$L__BB0_3:
	sub.s32 	%r89, %r4, %r266;
	rem.s32 	%r90, %r89, %r82;
	mul.wide.s32 	%rd35, %r90, 8;
	add.s64 	%rd36, %rd6, %rd35;
	ld.global.u64 	%rd37, [%rd36];
	cvta.to.global.u64 	%rd8, %rd37;
	add.s64 	%rd38, %rd7, %rd35;
	ld.global.u64 	%rd39, [%rd38];
	cvta.to.global.u64 	%rd9, %rd39;
	mov.b32 	%r267, 0;
$L__BB0_4:
	mov.f32 	%f4, %f1002;
	setp.gt.u32 	%p3, %r2, 31;
	shl.b32 	%r21, %r267, 5;
	@%p3 bra 	$L__BB0_10;
	mov.u32 	%r268, %r2;
$L__BB0_6:
	setp.ge.s32 	%p4, %r6, %r80;
	add.s32 	%r23, %r268, %r21;
	setp.ge.s32 	%p5, %r23, %r1;
	or.pred  	%p6, %p5, %p4;
	@%p6 bra 	$L__BB0_9;
	shl.b32 	%r91, %r268, 8;
	add.s32 	%r270, %r17, %r91;
	mad.lo.s32 	%r269, %r23, %r80, %r6;
	mov.u32 	%r271, %r6;
$L__BB0_8:
	mul.wide.s32 	%rd40, %r269, 4;
	add.s64 	%rd41, %rd8, %rd40;
	ld.global.f32 	%f193, [%rd41];
	mov.u32 	%r92, _ZZ27ring_flash_attention_kernelPPKfS1_S1_PfS2_iifiiE6K_tile;
	add.s32 	%r93, %r92, %r270;
	st.shared.f32 	[%r93], %f193;
	add.s64 	%rd42, %rd9, %rd40;
	ld.global.f32 	%f194, [%rd42];
	mov.u32 	%r94, _ZZ27ring_flash_attention_kernelPPKfS1_S1_PfS2_iifiiE6V_tile;
	add.s32 	%r95, %r94, %r270;
	st.shared.f32 	[%r95], %f194;
	add.s32 	%r271, %r271, %r7;
	add.s32 	%r270, %r270, %r18;
	add.s32 	%r269, %r269, %r7;
	setp.lt.s32 	%p7, %r271, %r80;
	@%p7 bra 	$L__BB0_8;
$L__BB0_9:
	add.s32 	%r268, %r268, %r8;
	setp.lt.u32 	%p8, %r268, 32;
	@%p8 bra 	$L__BB0_6;
$L__BB0_10:
	setp.lt.s32 	%p9, %r80, 1;
	bar.sync 	0;
	@%p9 bra 	$L__BB0_28;
	mov.b32 	%r272, 0;
$L__BB0_12:
	add.s32 	%r128, %r21, %r272;
	setp.ge.s32 	%p42, %r128, %r1;
	mov.f32 	%f1010, 0fFF7FFFFF;
	@%p42 bra 	$L__BB0_26;
	setp.lt.u32 	%p43, %r80, 16;
	shl.b32 	%r130, %r272, 8;
	mov.u32 	%r131, _ZZ27ring_flash_attention_kernelPPKfS1_S1_PfS2_iifiiE6K_tile;
	add.s32 	%r34, %r131, %r130;
	mov.f32 	%f1010, 0f00000000;
	mov.b32 	%r275, 0;
	@%p43 bra 	$L__BB0_16;
	mov.f32 	%f1010, 0f00000000;
	mov.b32 	%r273, 0;
$L__BB0_15:
	.pragma "nounroll";
	add.s32 	%r133, %r273, %r9;
	mul.wide.u32 	%rd43, %r133, 4;
	add.s64 	%rd44, %rd4, %rd43;
	ld.global.f32 	%f231, [%rd44];
	shl.b32 	%r134, %r273, 2;
	add.s32 	%r135, %r34, %r134;
	ld.shared.f32 	%f232, [%r135];
	fma.rn.f32 	%f233, %f231, %f232, %f1010;
	ld.global.f32 	%f234, [%rd44+4];
	ld.shared.f32 	%f235, [%r135+4];
	fma.rn.f32 	%f236, %f234, %f235, %f233;
	ld.global.f32 	%f237, [%rd44+8];
	ld.shared.f32 	%f238, [%r135+8];
	fma.rn.f32 	%f239, %f237, %f238, %f236;
	ld.global.f32 	%f240, [%rd44+12];
	ld.shared.f32 	%f241, [%r135+12];
	fma.rn.f32 	%f242, %f240, %f241, %f239;
	ld.global.f32 	%f243, [%rd44+16];
	ld.shared.f32 	%f244, [%r135+16];
	fma.rn.f32 	%f245, %f243, %f244, %f242;
	ld.global.f32 	%f246, [%rd44+20];
	ld.shared.f32 	%f247, [%r135+20];
	fma.rn.f32 	%f248, %f246, %f247, %f245;
	ld.global.f32 	%f249, [%rd44+24];
	ld.shared.f32 	%f250, [%r135+24];
	fma.rn.f32 	%f251, %f249, %f250, %f248;
	ld.global.f32 	%f252, [%rd44+28];
	ld.shared.f32 	%f253, [%r135+28];
	fma.rn.f32 	%f254, %f252, %f253, %f251;
	ld.global.f32 	%f255, [%rd44+32];
	ld.shared.f32 	%f256, [%r135+32];
	fma.rn.f32 	%f257, %f255, %f256, %f254;
	ld.global.f32 	%f258, [%rd44+36];
	ld.shared.f32 	%f259, [%r135+36];
	fma.rn.f32 	%f260, %f258, %f259, %f257;
	ld.global.f32 	%f261, [%rd44+40];
	ld.shared.f32 	%f262, [%r135+40];
	fma.rn.f32 	%f263, %f261, %f262, %f260;
	ld.global.f32 	%f264, [%rd44+44];
	ld.shared.f32 	%f265, [%r135+44];
	fma.rn.f32 	%f266, %f264, %f265, %f263;
	ld.global.f32 	%f267, [%rd44+48];
	ld.shared.f32 	%f268, [%r135+48];
	fma.rn.f32 	%f269, %f267, %f268, %f266;
	ld.global.f32 	%f270, [%rd44+52];
	ld.shared.f32 	%f271, [%r135+52];
	fma.rn.f32 	%f272, %f270, %f271, %f269;
	ld.global.f32 	%f273, [%rd44+56];
	ld.shared.f32 	%f274, [%r135+56];
	fma.rn.f32 	%f275, %f273, %f274, %f272;
	ld.global.f32 	%f276, [%rd44+60];
	ld.shared.f32 	%f277, [%r135+60];
	fma.rn.f32 	%f1010, %f276, %f277, %f275;
	add.s32 	%r273, %r273, 16;
	setp.ne.s32 	%p44, %r273, %r15;
	mov.u32 	%r275, %r15;
	@%p44 bra 	$L__BB0_15;
$L__BB0_16:
	setp.eq.s32 	%p45, %r11, 0;
	@%p45 bra 	$L__BB0_26;
	setp.lt.u32 	%p46, %r12, 7;
	@%p46 bra 	$L__BB0_19;
	add.s32 	%r136, %r275, %r9;
	mul.wide.u32 	%rd45, %r136, 4;
	add.s64 	%rd46, %rd4, %rd45;
	ld.global.f32 	%f279, [%rd46];
	shl.b32 	%r137, %r275, 2;
	add.s32 	%r138, %r34, %r137;
	ld.shared.f32 	%f280, [%r138];
	fma.rn.f32 	%f281, %f279, %f280, %f1010;
	cvt.u64.u32 	%rd47, %r9;
	cvt.u64.u32 	%rd48, %r275;
	add.s64 	%rd49, %rd48, %rd47;
	shl.b64 	%rd50, %rd49, 2;
	add.s64 	%rd51, %rd4, %rd50;
	ld.global.f32 	%f282, [%rd51+4];
	ld.shared.f32 	%f283, [%r138+4];
	fma.rn.f32 	%f284, %f282, %f283, %f281;
	ld.global.f32 	%f285, [%rd51+8];
	ld.shared.f32 	%f286, [%r138+8];
	fma.rn.f32 	%f287, %f285, %f286, %f284;
	ld.global.f32 	%f288, [%rd51+12];
	ld.shared.f32 	%f289, [%r138+12];
	fma.rn.f32 	%f290, %f288, %f289, %f287;
	ld.global.f32 	%f291, [%rd51+16];
	ld.shared.f32 	%f292, [%r138+16];
	fma.rn.f32 	%f293, %f291, %f292, %f290;
	ld.global.f32 	%f294, [%rd51+20];
	ld.shared.f32 	%f295, [%r138+20];
	fma.rn.f32 	%f296, %f294, %f295, %f293;
	ld.global.f32 	%f297, [%rd51+24];
	ld.shared.f32 	%f298, [%r138+24];
	fma.rn.f32 	%f299, %f297, %f298, %f296;
	ld.global.f32 	%f300, [%rd51+28];
	ld.shared.f32 	%f301, [%r138+28];
	fma.rn.f32 	%f1010, %f300, %f301, %f299;
	add.s32 	%r275, %r275, 8;
$L__BB0_19:
	setp.eq.s32 	%p47, %r13, 0;
	@%p47 bra 	$L__BB0_26;
	setp.lt.u32 	%p48, %r14, 3;
	@%p48 bra 	$L__BB0_22;
	add.s32 	%r139, %r275, %r9;
	mul.wide.u32 	%rd52, %r139, 4;
	add.s64 	%rd53, %rd4, %rd52;
	ld.global.f32 	%f303, [%rd53];
	shl.b32 	%r140, %r275, 2;
	add.s32 	%r141, %r34, %r140;
	ld.shared.f32 	%f304, [%r141];
	fma.rn.f32 	%f305, %f303, %f304, %f1010;
	cvt.u64.u32 	%rd54, %r9;
	cvt.u64.u32 	%rd55, %r275;
	add.s64 	%rd56, %rd55, %rd54;
	shl.b64 	%rd57, %rd56, 2;
	add.s64 	%rd58, %rd4, %rd57;
	ld.global.f32 	%f306, [%rd58+4];
	ld.shared.f32 	%f307, [%r141+4];
	fma.rn.f32 	%f308, %f306, %f307, %f305;
	ld.global.f32 	%f309, [%rd58+8];
	ld.shared.f32 	%f310, [%r141+8];
	fma.rn.f32 	%f311, %f309, %f310, %f308;
	ld.global.f32 	%f312, [%rd58+12];
	ld.shared.f32 	%f313, [%r141+12];
	fma.rn.f32 	%f1010, %f312, %f313, %f311;
	add.s32 	%r275, %r275, 4;
$L__BB0_22:
	setp.eq.s32 	%p49, %r16, 0;
	@%p49 bra 	$L__BB0_26;
	setp.eq.s32 	%p50, %r16, 1;
	add.s32 	%r142, %r275, %r9;
	mul.wide.u32 	%rd59, %r142, 4;
	add.s64 	%rd60, %rd4, %rd59;
	ld.global.f32 	%f314, [%rd60];
	shl.b32 	%r143, %r275, 2;
	add.s32 	%r42, %r34, %r143;
	ld.shared.f32 	%f315, [%r42];
	fma.rn.f32 	%f1010, %f314, %f315, %f1010;
	@%p50 bra 	$L__BB0_26;
	setp.eq.s32 	%p51, %r16, 2;
	cvt.u64.u32 	%rd62, %r275;
	add.s64 	%rd63, %rd62, %rd61;
	shl.b64 	%rd64, %rd63, 2;
	add.s64 	%rd10, %rd4, %rd64;
	ld.global.f32 	%f316, [%rd10+4];
	ld.shared.f32 	%f317, [%r42+4];
	fma.rn.f32 	%f1010, %f316, %f317, %f1010;
	@%p51 bra 	$L__BB0_26;
	ld.global.f32 	%f318, [%rd10+8];
	ld.shared.f32 	%f319, [%r42+8];
	fma.rn.f32 	%f1010, %f318, %f319, %f1010;
$L__BB0_26:
	mul.f32 	%f320, %f188, %f1010;
	mul.wide.u32 	%rd65, %r272, 4;
	add.s64 	%rd66, %rd3, %rd65;
	st.local.f32 	[%rd66], %f320;
	add.s32 	%r272, %r272, 1;
	setp.ne.s32 	%p52, %r272, 32;
	@%p52 bra 	$L__BB0_12;
	ld.local.v4.f32 	{%f1042, %f1041, %f1040, %f1039}, [%rd3];
	ld.local.v4.f32 	{%f1038, %f1037, %f1036, %f1035}, [%rd3+16];
	ld.local.v4.f32 	{%f1034, %f1033, %f1032, %f1031}, [%rd3+32];
	ld.local.v4.f32 	{%f1030, %f1029, %f1028, %f1027}, [%rd3+48];
	ld.local.v4.f32 	{%f1026, %f1025, %f1024, %f1023}, [%rd3+64];
	ld.local.v4.f32 	{%f1022, %f1021, %f1020, %f1019}, [%rd3+80];
	ld.local.v4.f32 	{%f1018, %f1017, %f1016, %f1015}, [%rd3+96];
	ld.local.v4.f32 	{%f1014, %f1013, %f1012, %f1011}, [%rd3+112];
	bra.uni 	$L__BB0_29;
$L__BB0_28:
	setp.lt.s32 	%p10, %r21, %r1;
	selp.f32 	%f195, 0f00000000, 0fFF7FFFFF, %p10;
	mul.f32 	%f1042, %f188, %f195;
	add.s32 	%r96, %r21, 1;
	setp.lt.s32 	%p11, %r96, %r1;
	selp.f32 	%f196, 0f00000000, 0fFF7FFFFF, %p11;
	mul.f32 	%f1041, %f188, %f196;
	add.s32 	%r97, %r21, 2;
	setp.lt.s32 	%p12, %r97, %r1;
	selp.f32 	%f197, 0f00000000, 0fFF7FFFFF, %p12;
	mul.f32 	%f1040, %f188, %f197;
	add.s32 	%r98, %r21, 3;
	setp.lt.s32 	%p13, %r98, %r1;
	selp.f32 	%f198, 0f00000000, 0fFF7FFFFF, %p13;
	mul.f32 	%f1039, %f188, %f198;
	st.local.v4.f32 	[%rd3], {%f1042, %f1041, %f1040, %f1039};
	add.s32 	%r99, %r21, 4;
	setp.lt.s32 	%p14, %r99, %r1;
	selp.f32 	%f199, 0f00000000, 0fFF7FFFFF, %p14;
	mul.f32 	%f1038, %f188, %f199;
	add.s32 	%r100, %r21, 5;
	setp.lt.s32 	%p15, %r100, %r1;
	selp.f32 	%f200, 0f00000000, 0fFF7FFFFF, %p15;
	mul.f32 	%f1037, %f188, %f200;
	add.s32 	%r101, %r21, 6;
	setp.lt.s32 	%p16, %r101, %r1;
	selp.f32 	%f201, 0f00000000, 0fFF7FFFFF, %p16;
	mul.f32 	%f1036, %f188, %f201;
	add.s32 	%r102, %r21, 7;
	setp.lt.s32 	%p17, %r102, %r1;
	selp.f32 	%f202, 0f00000000, 0fFF7FFFFF, %p17;
	mul.f32 	%f1035, %f188, %f202;
	st.local.v4.f32 	[%rd3+16], {%f1038, %f1037, %f1036, %f1035};
	add.s32 	%r103, %r21, 8;
	setp.lt.s32 	%p18, %r103, %r1;
	selp.f32 	%f203, 0f00000000, 0fFF7FFFFF, %p18;
	mul.f32 	%f1034, %f188, %f203;
	add.s32 	%r104, %r21, 9;
	setp.lt.s32 	%p19, %r104, %r1;
	selp.f32 	%f204, 0f00000000, 0fFF7FFFFF, %p19;
	mul.f32 	%f1033, %f188, %f204;
	add.s32 	%r105, %r21, 10;
	setp.lt.s32 	%p20, %r105, %r1;
	selp.f32 	%f205, 0f00000000, 0fFF7FFFFF, %p20;
	mul.f32 	%f1032, %f188, %f205;
	add.s32 	%r106, %r21, 11;
	setp.lt.s32 	%p21, %r106, %r1;
	selp.f32 	%f206, 0f00000000, 0fFF7FFFFF, %p21;
	mul.f32 	%f1031, %f188, %f206;
	st.local.v4.f32 	[%rd3+32], {%f1034, %f1033, %f1032, %f1031};
	add.s32 	%r107, %r21, 12;
	setp.lt.s32 	%p22, %r107, %r1;
	selp.f32 	%f207, 0f00000000, 0fFF7FFFFF, %p22;
	mul.f32 	%f1030, %f188, %f207;
	add.s32 	%r108, %r21, 13;
	setp.lt.s32 	%p23, %r108, %r1;
	selp.f32 	%f208, 0f00000000, 0fFF7FFFFF, %p23;
	mul.f32 	%f1029, %f188, %f208;
	add.s32 	%r109, %r21, 14;
	setp.lt.s32 	%p24, %r109, %r1;
	selp.f32 	%f209, 0f00000000, 0fFF7FFFFF, %p24;
	mul.f32 	%f1028, %f188, %f209;
	add.s32 	%r110, %r21, 15;
	setp.lt.s32 	%p25, %r110, %r1;
	selp.f32 	%f210, 0f00000000, 0fFF7FFFFF, %p25;
	mul.f32 	%f1027, %f188, %f210;
	st.local.v4.f32 	[%rd3+48], {%f1030, %f1029, %f1028, %f1027};
	add.s32 	%r111, %r21, 16;
	setp.lt.s32 	%p26, %r111, %r1;
	selp.f32 	%f211, 0f00000000, 0fFF7FFFFF, %p26;
	mul.f32 	%f1026, %f188, %f211;
	add.s32 	%r112, %r21, 17;
	setp.lt.s32 	%p27, %r112, %r1;
	selp.f32 	%f212, 0f00000000, 0fFF7FFFFF, %p27;
	mul.f32 	%f1025, %f188, %f212;
	add.s32 	%r113, %r21, 18;
	setp.lt.s32 	%p28, %r113, %r1;
	selp.f32 	%f213, 0f00000000, 0fFF7FFFFF, %p28;
	mul.f32 	%f1024, %f188, %f213;
	add.s32 	%r114, %r21, 19;
	setp.lt.s32 	%p29, %r114, %r1;
	selp.f32 	%f214, 0f00000000, 0fFF7FFFFF, %p29;
	mul.f32 	%f1023, %f188, %f214;
	st.local.v4.f32 	[%rd3+64], {%f1026, %f1025, %f1024, %f1023};
	add.s32 	%r115, %r21, 20;
	setp.lt.s32 	%p30, %r115, %r1;
	selp.f32 	%f215, 0f00000000, 0fFF7FFFFF, %p30;
	mul.f32 	%f1022, %f188, %f215;
	add.s32 	%r116, %r21, 21;
	setp.lt.s32 	%p31, %r116, %r1;
	selp.f32 	%f216, 0f00000000, 0fFF7FFFFF, %p31;
	mul.f32 	%f1021, %f188, %f216;
	add.s32 	%r117, %r21, 22;
	setp.lt.s32 	%p32, %r117, %r1;
	selp.f32 	%f217, 0f00000000, 0fFF7FFFFF, %p32;
	mul.f32 	%f1020, %f188, %f217;
	add.s32 	%r118, %r21, 23;
	setp.lt.s32 	%p33, %r118, %r1;
	selp.f32 	%f218, 0f00000000, 0fFF7FFFFF, %p33;
	mul.f32 	%f1019, %f188, %f218;
	st.local.v4.f32 	[%rd3+80], {%f1022, %f1021, %f1020, %f1019};
	add.s32 	%r119, %r21, 24;
	setp.lt.s32 	%p34, %r119, %r1;
	selp.f32 	%f219, 0f00000000, 0fFF7FFFFF, %p34;
	mul.f32 	%f1018, %f188, %f219;
	add.s32 	%r120, %r21, 25;
	setp.lt.s32 	%p35, %r120, %r1;
	selp.f32 	%f220, 0f00000000, 0fFF7FFFFF, %p35;
	mul.f32 	%f1017, %f188, %f220;
	add.s32 	%r121, %r21, 26;
	setp.lt.s32 	%p36, %r121, %r1;
	selp.f32 	%f221, 0f00000000, 0fFF7FFFFF, %p36;
	mul.f32 	%f1016, %f188, %f221;
	add.s32 	%r122, %r21, 27;
	setp.lt.s32 	%p37, %r122, %r1;
	selp.f32 	%f222, 0f00000000, 0fFF7FFFFF, %p37;
	mul.f32 	%f1015, %f188, %f222;
	st.local.v4.f32 	[%rd3+96], {%f1018, %f1017, %f1016, %f1015};
	add.s32 	%r123, %r21, 28;
	setp.lt.s32 	%p38, %r123, %r1;
	selp.f32 	%f223, 0f00000000, 0fFF7FFFFF, %p38;
	mul.f32 	%f1014, %f188, %f223;
	add.s32 	%r124, %r21, 29;
	setp.lt.s32 	%p39, %r124, %r1;
	selp.f32 	%f224, 0f00000000, 0fFF7FFFFF, %p39;
	mul.f32 	%f1013, %f188, %f224;
	add.s32 	%r125, %r21, 30;
	setp.lt.s32 	%p40, %r125, %r1;
	selp.f32 	%f225, 0f00000000, 0fFF7FFFFF, %p40;
	mul.f32 	%f1012, %f188, %f225;
	add.s32 	%r126, %r21, 31;
	setp.lt.s32 	%p41, %r126, %r1;
	selp.f32 	%f226, 0f00000000, 0fFF7FFFFF, %p41;
	mul.f32 	%f1011, %f188, %f226;
	st.local.v4.f32 	[%rd3+112], {%f1014, %f1013, %f1012, %f1011};
$L__BB0_29:
	setp.lt.s32 	%p53, %r80, 1;
	max.f32 	%f321, %f1042, 0fFF7FFFFF;
	max.f32 	%f322, %f321, %f1041;
	max.f32 	%f323, %f322, %f1040;
	max.f32 	%f324, %f323, %f1039;
	max.f32 	%f325, %f324, %f1038;
	max.f32 	%f326, %f325, %f1037;
	max.f32 	%f327, %f326, %f1036;
	max.f32 	%f328, %f327, %f1035;
	max.f32 	%f329, %f328, %f1034;
	max.f32 	%f330, %f329, %f1033;
	max.f32 	%f331, %f330, %f1032;
	max.f32 	%f332, %f331, %f1031;
	max.f32 	%f333, %f332, %f1030;
	max.f32 	%f334, %f333, %f1029;
	max.f32 	%f335, %f334, %f1028;
	max.f32 	%f336, %f335, %f1027;
	max.f32 	%f337, %f336, %f1026;
	max.f32 	%f338, %f337, %f1025;
	max.f32 	%f339, %f338, %f1024;
	max.f32 	%f340, %f339, %f1023;
	max.f32 	%f341, %f340, %f1022;
	max.f32 	%f342, %f341, %f1021;
	max.f32 	%f343, %f342, %f1020;
	max.f32 	%f344, %f343, %f1019;
	max.f32 	%f345, %f344, %f1018;
	max.f32 	%f346, %f345, %f1017;
	max.f32 	%f347, %f346, %f1016;
	max.f32 	%f348, %f347, %f1015;
	max.f32 	%f349, %f348, %f1014;
	max.f32 	%f350, %f349, %f1013;
	max.f32 	%f351, %f350, %f1012;
	max.f32 	%f352, %f351, %f1011;
	max.f32 	%f1002, %f4, %f352;
	sub.f32 	%f353, %f4, %f1002;
	fma.rn.f32 	%f354, %f353, 0f3BBB989D, 0f3F000000;
	cvt.sat.f32.f32 	%f355, %f354;
	mov.f32 	%f356, 0f4B400001;
	mov.f32 	%f357, 0f437C0000;
	fma.rm.f32 	%f358, %f355, %f357, %f356;
	add.f32 	%f359, %f358, 0fCB40007F;
	neg.f32 	%f360, %f359;
	fma.rn.f32 	%f361, %f353, 0f3FB8AA3B, %f360;
	fma.rn.f32 	%f362, %f353, 0f32A57060, %f361;
	mov.b32 	%r144, %f358;
	shl.b32 	%r145, %r144, 23;
	mov.b32 	%f363, %r145;
	ex2.approx.ftz.f32 	%f364, %f362;
	mul.f32 	%f116, %f364, %f363;
	@%p53 bra 	$L__BB0_59;
	setp.lt.u32 	%p86, %r80, 16;
	mov.b32 	%r278, 0;
	@%p86 bra 	$L__BB0_33;
	mov.b32 	%r285, 0;
$L__BB0_32:
	.pragma "nounroll";
	mul.wide.u32 	%rd67, %r285, 4;
	add.s64 	%rd68, %rd2, %rd67;
	ld.local.v4.f32 	{%f750, %f751, %f752, %f753}, [%rd68];
	mul.f32 	%f754, %f116, %f750;
	mul.f32 	%f755, %f116, %f751;
	mul.f32 	%f756, %f116, %f752;
	mul.f32 	%f757, %f116, %f753;
	st.local.v4.f32 	[%rd68], {%f754, %f755, %f756, %f757};
	ld.local.v4.f32 	{%f758, %f759, %f760, %f761}, [%rd68+16];
	mul.f32 	%f762, %f116, %f758;
	mul.f32 	%f763, %f116, %f759;
	mul.f32 	%f764, %f116, %f760;
	mul.f32 	%f765, %f116, %f761;
	st.local.v4.f32 	[%rd68+16], {%f762, %f763, %f764, %f765};
	ld.local.v4.f32 	{%f766, %f767, %f768, %f769}, [%rd68+32];
	mul.f32 	%f770, %f116, %f766;
	mul.f32 	%f771, %f116, %f767;
	mul.f32 	%f772, %f116, %f768;
	mul.f32 	%f773, %f116, %f769;
	st.local.v4.f32 	[%rd68+32], {%f770, %f771, %f772, %f773};
	ld.local.v4.f32 	{%f774, %f775, %f776, %f777}, [%rd68+48];
	mul.f32 	%f778, %f116, %f774;
	mul.f32 	%f779, %f116, %f775;
	mul.f32 	%f780, %f116, %f776;
	mul.f32 	%f781, %f116, %f777;
	st.local.v4.f32 	[%rd68+48], {%f778, %f779, %f780, %f781};
	add.s32 	%r285, %r285, 16;
	setp.eq.s32 	%p87, %r285, %r15;
	mov.u32 	%r278, %r15;
	@%p87 bra 	$L__BB0_33;
	bra.uni 	$L__BB0_32;
$L__BB0_33:
	setp.eq.s32 	%p88, %r11, 0;
	@%p88 bra 	$L__BB0_43;
	setp.lt.u32 	%p89, %r12, 7;
	@%p89 bra 	$L__BB0_36;
	mul.wide.u32 	%rd69, %r278, 4;
	add.s64 	%rd70, %rd2, %rd69;
	ld.local.f32 	%f782, [%rd70];
	mul.f32 	%f783, %f116, %f782;
	st.local.f32 	[%rd70], %f783;
	ld.local.f32 	%f784, [%rd70+4];
	mul.f32 	%f785, %f116, %f784;
	st.local.f32 	[%rd70+4], %f785;
	ld.local.f32 	%f786, [%rd70+8];
	mul.f32 	%f787, %f116, %f786;
	st.local.f32 	[%rd70+8], %f787;
	ld.local.f32 	%f788, [%rd70+12];
	mul.f32 	%f789, %f116, %f788;
	st.local.f32 	[%rd70+12], %f789;
	ld.local.f32 	%f790, [%rd70+16];
	mul.f32 	%f791, %f116, %f790;
	st.local.f32 	[%rd70+16], %f791;
	ld.local.f32 	%f792, [%rd70+20];
	mul.f32 	%f793, %f116, %f792;
	st.local.f32 	[%rd70+20], %f793;
	ld.local.f32 	%f794, [%rd70+24];
	mul.f32 	%f795, %f116, %f794;
	st.local.f32 	[%rd70+24], %f795;
	ld.local.f32 	%f796, [%rd70+28];
	mul.f32 	%f797, %f116, %f796;
	st.local.f32 	[%rd70+28], %f797;
	add.s32 	%r278, %r278, 8;
$L__BB0_36:
	setp.eq.s32 	%p90, %r13, 0;
	@%p90 bra 	$L__BB0_43;
	setp.lt.u32 	%p91, %r14, 3;
	@%p91 bra 	$L__BB0_39;
	mul.wide.u32 	%rd71, %r278, 4;
	add.s64 	%rd72, %rd2, %rd71;
	ld.local.f32 	%f798, [%rd72];
	mul.f32 	%f799, %f116, %f798;
	st.local.f32 	[%rd72], %f799;
	ld.local.f32 	%f800, [%rd72+4];
	mul.f32 	%f801, %f116, %f800;
	st.local.f32 	[%rd72+4], %f801;
	ld.local.f32 	%f802, [%rd72+8];
	mul.f32 	%f803, %f116, %f802;
	st.local.f32 	[%rd72+8], %f803;
	ld.local.f32 	%f804, [%rd72+12];
	mul.f32 	%f805, %f116, %f804;
	st.local.f32 	[%rd72+12], %f805;
	add.s32 	%r278, %r278, 4;
$L__BB0_39:
	setp.eq.s32 	%p92, %r16, 0;
	@%p92 bra 	$L__BB0_43;
	setp.eq.s32 	%p93, %r16, 1;
	mul.wide.u32 	%rd73, %r278, 4;
	add.s64 	%rd11, %rd2, %rd73;
	ld.local.f32 	%f806, [%rd11];
	mul.f32 	%f807, %f116, %f806;
	st.local.f32 	[%rd11], %f807;
	@%p93 bra 	$L__BB0_43;
	setp.eq.s32 	%p94, %r16, 2;
	ld.local.f32 	%f808, [%rd11+4];
	mul.f32 	%f809, %f116, %f808;
	st.local.f32 	[%rd11+4], %f809;
	@%p94 bra 	$L__BB0_43;
	ld.local.f32 	%f810, [%rd11+8];
	mul.f32 	%f811, %f116, %f810;
	st.local.f32 	[%rd11+8], %f811;
$L__BB0_43:
	mov.f32 	%f1046, 0f00000000;
	mov.b32 	%r280, 0;
$L__BB0_44:
	add.s32 	%r244, %r21, %r280;
	setp.ge.s32 	%p95, %r244, %r1;
	@%p95 bra 	$L__BB0_58;
	setp.lt.u32 	%p96, %r10, 15;
	mul.wide.u32 	%rd74, %r280, 4;
	add.s64 	%rd75, %rd3, %rd74;
	ld.local.f32 	%f813, [%rd75];
	sub.f32 	%f814, %f813, %f1002;
	fma.rn.f32 	%f815, %f814, 0f3BBB989D, 0f3F000000;
	cvt.sat.f32.f32 	%f816, %f815;
	mov.f32 	%f817, 0f4B400001;
	mov.f32 	%f818, 0f437C0000;
	fma.rm.f32 	%f819, %f816, %f818, %f817;
	add.f32 	%f820, %f819, 0fCB40007F;
	neg.f32 	%f821, %f820;
	fma.rn.f32 	%f822, %f814, 0f3FB8AA3B, %f821;
	fma.rn.f32 	%f823, %f814, 0f32A57060, %f822;
	mov.b32 	%r246, %f819;
	shl.b32 	%r247, %r246, 23;
	mov.b32 	%f824, %r247;
	ex2.approx.ftz.f32 	%f825, %f823;
	mul.f32 	%f118, %f825, %f824;
	add.f32 	%f1046, %f1046, %f118;
	shl.b32 	%r248, %r280, 8;
	mov.u32 	%r249, _ZZ27ring_flash_attention_kernelPPKfS1_S1_PfS2_iifiiE6V_tile;
	add.s32 	%r50, %r249, %r248;
	mov.b32 	%r283, 0;
	@%p96 bra 	$L__BB0_48;
	mov.b32 	%r281, 0;
$L__BB0_47:
	.pragma "nounroll";
	shl.b32 	%r251, %r281, 2;
	add.s32 	%r252, %r50, %r251;
	ld.shared.f32 	%f826, [%r252];
	mul.wide.u32 	%rd76, %r281, 4;
	add.s64 	%rd77, %rd2, %rd76;
	ld.local.v4.f32 	{%f827, %f828, %f829, %f830}, [%rd77];
	fma.rn.f32 	%f831, %f118, %f826, %f827;
	ld.shared.f32 	%f832, [%r252+4];
	fma.rn.f32 	%f833, %f118, %f832, %f828;
	ld.shared.f32 	%f834, [%r252+8];
	fma.rn.f32 	%f835, %f118, %f834, %f829;
	ld.shared.f32 	%f836, [%r252+12];
	fma.rn.f32 	%f837, %f118, %f836, %f830;
	st.local.v4.f32 	[%rd77], {%f831, %f833, %f835, %f837};
	ld.shared.f32 	%f838, [%r252+16];
	ld.local.v4.f32 	{%f839, %f840, %f841, %f842}, [%rd77+16];
	fma.rn.f32 	%f843, %f118, %f838, %f839;
	ld.shared.f32 	%f844, [%r252+20];
	fma.rn.f32 	%f845, %f118, %f844, %f840;
	ld.shared.f32 	%f846, [%r252+24];
	fma.rn.f32 	%f847, %f118, %f846, %f841;
	ld.shared.f32 	%f848, [%r252+28];
	fma.rn.f32 	%f849, %f118, %f848, %f842;
	st.local.v4.f32 	[%rd77+16], {%f843, %f845, %f847, %f849};
	ld.shared.f32 	%f850, [%r252+32];
	ld.local.v4.f32 	{%f851, %f852, %f853, %f854}, [%rd77+32];
	fma.rn.f32 	%f855, %f118, %f850, %f851;
	ld.shared.f32 	%f856, [%r252+36];
	fma.rn.f32 	%f857, %f118, %f856, %f852;
	ld.shared.f32 	%f858, [%r252+40];
	fma.rn.f32 	%f859, %f118, %f858, %f853;
	ld.shared.f32 	%f860, [%r252+44];
	fma.rn.f32 	%f861, %f118, %f860, %f854;
	st.local.v4.f32 	[%rd77+32], {%f855, %f857, %f859, %f861};
	ld.shared.f32 	%f862, [%r252+48];
	ld.local.v4.f32 	{%f863, %f864, %f865, %f866}, [%rd77+48];
	fma.rn.f32 	%f867, %f118, %f862, %f863;
	ld.shared.f32 	%f868, [%r252+52];
	fma.rn.f32 	%f869, %f118, %f868, %f864;
	ld.shared.f32 	%f870, [%r252+56];
	fma.rn.f32 	%f871, %f118, %f870, %f865;
	ld.shared.f32 	%f872, [%r252+60];
	fma.rn.f32 	%f873, %f118, %f872, %f866;
	st.local.v4.f32 	[%rd77+48], {%f867, %f869, %f871, %f873};
	add.s32 	%r281, %r281, 16;
	setp.ne.s32 	%p97, %r281, %r15;
	mov.u32 	%r283, %r15;
	@%p97 bra 	$L__BB0_47;
$L__BB0_48:
	setp.eq.s32 	%p98, %r11, 0;
	@%p98 bra 	$L__BB0_58;
	setp.lt.u32 	%p99, %r12, 7;
	@%p99 bra 	$L__BB0_51;
	shl.b32 	%r253, %r283, 2;
	add.s32 	%r254, %r50, %r253;
	ld.shared.f32 	%f874, [%r254];
	mul.wide.u32 	%rd78, %r283, 4;
	add.s64 	%rd79, %rd2, %rd78;
	ld.local.f32 	%f875, [%rd79];
	fma.rn.f32 	%f876, %f118, %f874, %f875;
	st.local.f32 	[%rd79], %f876;
	ld.shared.f32 	%f877, [%r254+4];
	ld.local.f32 	%f878, [%rd79+4];
	fma.rn.f32 	%f879, %f118, %f877, %f878;
	st.local.f32 	[%rd79+4], %f879;
	ld.shared.f32 	%f880, [%r254+8];
	ld.local.f32 	%f881, [%rd79+8];
	fma.rn.f32 	%f882, %f118, %f880, %f881;
	st.local.f32 	[%rd79+8], %f882;
	ld.shared.f32 	%f883, [%r254+12];
	ld.local.f32 	%f884, [%rd79+12];
	fma.rn.f32 	%f885, %f118, %f883, %f884;
	st.local.f32 	[%rd79+12], %f885;
	ld.shared.f32 	%f886, [%r254+16];
	ld.local.f32 	%f887, [%rd79+16];
	fma.rn.f32 	%f888, %f118, %f886, %f887;
	st.local.f32 	[%rd79+16], %f888;
	ld.shared.f32 	%f889, [%r254+20];
	ld.local.f32 	%f890, [%rd79+20];
	fma.rn.f32 	%f891, %f118, %f889, %f890;
	st.local.f32 	[%rd79+20], %f891;
	ld.shared.f32 	%f892, [%r254+24];
	ld.local.f32 	%f893, [%rd79+24];
	fma.rn.f32 	%f894, %f118, %f892, %f893;
	st.local.f32 	[%rd79+24], %f894;
	ld.shared.f32 	%f895, [%r254+28];
	ld.local.f32 	%f896, [%rd79+28];
	fma.rn.f32 	%f897, %f118, %f895, %f896;
	st.local.f32 	[%rd79+28], %f897;
	add.s32 	%r283, %r283, 8;
$L__BB0_51:
	setp.eq.s32 	%p100, %r13, 0;
	@%p100 bra 	$L__BB0_58;
	setp.lt.u32 	%p101, %r14, 3;
	@%p101 bra 	$L__BB0_54;
	shl.b32 	%r255, %r283, 2;
	add.s32 	%r256, %r50, %r255;
	ld.shared.f32 	%f898, [%r256];
	mul.wide.u32 	%rd80, %r283, 4;
	add.s64 	%rd81, %rd2, %rd80;
	ld.local.f32 	%f899, [%rd81];
	fma.rn.f32 	%f900, %f118, %f898, %f899;
	st.local.f32 	[%rd81], %f900;
	ld.shared.f32 	%f901, [%r256+4];
	ld.local.f32 	%f902, [%rd81+4];
	fma.rn.f32 	%f903, %f118, %f901, %f902;
	st.local.f32 	[%rd81+4], %f903;
	ld.shared.f32 	%f904, [%r256+8];
	ld.local.f32 	%f905, [%rd81+8];
	fma.rn.f32 	%f906, %f118, %f904, %f905;
	st.local.f32 	[%rd81+8], %f906;
	ld.shared.f32 	%f907, [%r256+12];
	ld.local.f32 	%f908, [%rd81+12];
	fma.rn.f32 	%f909, %f118, %f907, %f908;
	st.local.f32 	[%rd81+12], %f909;
	add.s32 	%r283, %r283, 4;
$L__BB0_54:
	setp.eq.s32 	%p102, %r16, 0;
	@%p102 bra 	$L__BB0_58;
	setp.eq.s32 	%p103, %r16, 1;
	shl.b32 	%r257, %r283, 2;
	add.s32 	%r58, %r50, %r257;
	ld.shared.f32 	%f910, [%r58];
	mul.wide.u32 	%rd82, %r283, 4;
	add.s64 	%rd12, %rd2, %rd82;
	ld.local.f32 	%f911, [%rd12];
	fma.rn.f32 	%f912, %f118, %f910, %f911;
	st.local.f32 	[%rd12], %f912;
	@%p103 bra 	$L__BB0_58;
	setp.eq.s32 	%p104, %r16, 2;
	ld.shared.f32 	%f913, [%r58+4];
	ld.local.f32 	%f914, [%rd12+4];
	fma.rn.f32 	%f915, %f118, %f913, %f914;
	st.local.f32 	[%rd12+4], %f915;
	@%p104 bra 	$L__BB0_58;
	ld.shared.f32 	%f916, [%r58+8];
	ld.local.f32 	%f917, [%rd12+8];
	fma.rn.f32 	%f918, %f118, %f916, %f917;
	st.local.f32 	[%rd12+8], %f918;
$L__BB0_58:
	add.s32 	%r280, %r280, 1;
	setp.eq.s32 	%p105, %r280, 32;
	@%p105 bra 	$L__BB0_123;
	bra.uni 	$L__BB0_44;
$L__BB0_59:
	setp.ge.s32 	%p54, %r21, %r1;
	mov.f32 	%f1046, 0f00000000;
	@%p54 bra 	$L__BB0_61;
	sub.f32 	%f366, %f1042, %f1002;
	fma.rn.f32 	%f367, %f366, 0f3BBB989D, 0f3F000000;
	cvt.sat.f32.f32 	%f368, %f367;
	mov.f32 	%f369, 0f4B400001;
	mov.f32 	%f370, 0f437C0000;
	fma.rm.f32 	%f371, %f368, %f370, %f369;
	add.f32 	%f372, %f371, 0fCB40007F;
	neg.f32 	%f373, %f372;
	fma.rn.f32 	%f374, %f366, 0f3FB8AA3B, %f373;
	fma.rn.f32 	%f375, %f366, 0f32A57060, %f374;
	mov.b32 	%r146, %f371;
	shl.b32 	%r147, %r146, 23;
	mov.b32 	%f376, %r147;
	ex2.approx.ftz.f32 	%f377, %f375;
	fma.rn.f32 	%f1046, %f377, %f376, 0f00000000;
$L__BB0_61:
	add.s32 	%r148, %r21, 1;
	setp.ge.s32 	%p55, %r148, %r1;
	@%p55 bra 	$L__BB0_63;
	sub.f32 	%f378, %f1041, %f1002;
	fma.rn.f32 	%f379, %f378, 0f3BBB989D, 0f3F000000;
	cvt.sat.f32.f32 	%f380, %f379;
	mov.f32 	%f381, 0f4B400001;
	mov.f32 	%f382, 0f437C0000;
	fma.rm.f32 	%f383, %f380, %f382, %f381;
	add.f32 	%f384, %f383, 0fCB40007F;
	neg.f32 	%f385, %f384;
	fma.rn.f32 	%f386, %f378, 0f3FB8AA3B, %f385;
	fma.rn.f32 	%f387, %f378, 0f32A57060, %f386;
	mov.b32 	%r149, %f383;
	shl.b32 	%r150, %r149, 23;
	mov.b32 	%f388, %r150;
	ex2.approx.ftz.f32 	%f389, %f387;
	fma.rn.f32 	%f1046, %f389, %f388, %f1046;
$L__BB0_63:
	add.s32 	%r151, %r21, 2;
	setp.ge.s32 	%p56, %r151, %r1;
	@%p56 bra 	$L__BB0_65;
	sub.f32 	%f390, %f1040, %f1002;
	fma.rn.f32 	%f391, %f390, 0f3BBB989D, 0f3F000000;
	cvt.sat.f32.f32 	%f392, %f391;
	mov.f32 	%f393, 0f4B400001;
	mov.f32 	%f394, 0f437C0000;
	fma.rm.f32 	%f395, %f392, %f394, %f393;
	add.f32 	%f396, %f395, 0fCB40007F;
	neg.f32 	%f397, %f396;
	fma.rn.f32 	%f398, %f390, 0f3FB8AA3B, %f397;
	fma.rn.f32 	%f399, %f390, 0f32A57060, %f398;
	mov.b32 	%r152, %f395;
	shl.b32 	%r153, %r152, 23;
	mov.b32 	%f400, %r153;
	ex2.approx.ftz.f32 	%f401, %f399;
	fma.rn.f32 	%f1046, %f401, %f400, %f1046;
$L__BB0_65:
	add.s32 	%r154, %r21, 3;
	setp.ge.s32 	%p57, %r154, %r1;
	@%p57 bra 	$L__BB0_67;
	sub.f32 	%f402, %f1039, %f1002;
	fma.rn.f32 	%f403, %f402, 0f3BBB989D, 0f3F000000;
	cvt.sat.f32.f32 	%f404, %f403;
	mov.f32 	%f405, 0f4B400001;
	mov.f32 	%f406, 0f437C0000;
	fma.rm.f32 	%f407, %f404, %f406, %f405;
	add.f32 	%f408, %f407, 0fCB40007F;
	neg.f32 	%f409, %f408;
	fma.rn.f32 	%f410, %f402, 0f3FB8AA3B, %f409;
	fma.rn.f32 	%f411, %f402, 0f32A57060, %f410;
	mov.b32 	%r155, %f407;
	shl.b32 	%r156, %r155, 23;
	mov.b32 	%f412, %r156;
	ex2.approx.ftz.f32 	%f413, %f411;
	fma.rn.f32 	%f1046, %f413, %f412, %f1046;
$L__BB0_67:
	add.s32 	%r157, %r21, 4;
	setp.ge.s32 	%p58, %r157, %r1;
	@%p58 bra 	$L__BB0_69;
	sub.f32 	%f414, %f1038, %f1002;
	fma.rn.f32 	%f415, %f414, 0f3BBB989D, 0f3F000000;
	cvt.sat.f32.f32 	%f416, %f415;
	mov.f32 	%f417, 0f4B400001;
	mov.f32 	%f418, 0f437C0000;
	fma.rm.f32 	%f419, %f416, %f418, %f417;
	add.f32 	%f420, %f419, 0fCB40007F;
	neg.f32 	%f421, %f420;
	fma.rn.f32 	%f422, %f414, 0f3FB8AA3B, %f421;
	fma.rn.f32 	%f423, %f414, 0f32A57060, %f422;
	mov.b32 	%r158, %f419;
	shl.b32 	%r159, %r158, 23;
	mov.b32 	%f424, %r159;
	ex2.approx.ftz.f32 	%f425, %f423;
	fma.rn.f32 	%f1046, %f425, %f424, %f1046;
$L__BB0_69:
	add.s32 	%r160, %r21, 5;
	setp.ge.s32 	%p59, %r160, %r1;
	@%p59 bra 	$L__BB0_71;
	sub.f32 	%f426, %f1037, %f1002;
	fma.rn.f32 	%f427, %f426, 0f3BBB989D, 0f3F000000;
	cvt.sat.f32.f32 	%f428, %f427;
	mov.f32 	%f429, 0f4B400001;
	mov.f32 	%f430, 0f437C0000;
	fma.rm.f32 	%f431, %f428, %f430, %f429;
	add.f32 	%f432, %f431, 0fCB40007F;
	neg.f32 	%f433, %f432;
	fma.rn.f32 	%f434, %f426, 0f3FB8AA3B, %f433;
	fma.rn.f32 	%f435, %f426, 0f32A57060, %f434;
	mov.b32 	%r161, %f431;
	shl.b32 	%r162, %r161, 23;
	mov.b32 	%f436, %r162;
	ex2.approx.ftz.f32 	%f437, %f435;
	fma.rn.f32 	%f1046, %f437, %f436, %f1046;
$L__BB0_71:
	add.s32 	%r163, %r21, 6;
	setp.ge.s32 	%p60, %r163, %r1;
	@%p60 bra 	$L__BB0_73;
	sub.f32 	%f438, %f1036, %f1002;
	fma.rn.f32 	%f439, %f438, 0f3BBB989D, 0f3F000000;
	cvt.sat.f32.f32 	%f440, %f439;
	mov.f32 	%f441, 0f4B400001;
	mov.f32 	%f442, 0f437C0000;
	fma.rm.f32 	%f443, %f440, %f442, %f441;
	add.f32 	%f444, %f443, 0fCB40007F;
	neg.f32 	%f445, %f444;
	fma.rn.f32 	%f446, %f438, 0f3FB8AA3B, %f445;
	fma.rn.f32 	%f447, %f438, 0f32A57060, %f446;
	mov.b32 	%r164, %f443;
	shl.b32 	%r165, %r164, 23;
	mov.b32 	%f448, %r165;
	ex2.approx.ftz.f32 	%f449, %f447;
	fma.rn.f32 	%f1046, %f449, %f448, %f1046;
$L__BB0_73:
	add.s32 	%r166, %r21, 7;
	setp.ge.s32 	%p61, %r166, %r1;
	@%p61 bra 	$L__BB0_75;
	sub.f32 	%f450, %f1035, %f1002;
	fma.rn.f32 	%f451, %f450, 0f3BBB989D, 0f3F000000;
	cvt.sat.f32.f32 	%f452, %f451;
	mov.f32 	%f453, 0f4B400001;
	mov.f32 	%f454, 0f437C0000;
	fma.rm.f32 	%f455, %f452, %f454, %f453;
	add.f32 	%f456, %f455, 0fCB40007F;
	neg.f32 	%f457, %f456;
	fma.rn.f32 	%f458, %f450, 0f3FB8AA3B, %f457;
	fma.rn.f32 	%f459, %f450, 0f32A57060, %f458;
	mov.b32 	%r167, %f455;
	shl.b32 	%r168, %r167, 23;
	mov.b32 	%f460, %r168;
	ex2.approx.ftz.f32 	%f461, %f459;
	fma.rn.f32 	%f1046, %f461, %f460, %f1046;
$L__BB0_75:
	add.s32 	%r169, %r21, 8;
	setp.ge.s32 	%p62, %r169, %r1;
	@%p62 bra 	$L__BB0_77;
	sub.f32 	%f462, %f1034, %f1002;
	fma.rn.f32 	%f463, %f462, 0f3BBB989D, 0f3F000000;
	cvt.sat.f32.f32 	%f464, %f463;
	mov.f32 	%f465, 0f4B400001;
	mov.f32 	%f466, 0f437C0000;
	fma.rm.f32 	%f467, %f464, %f466, %f465;
	add.f32 	%f468, %f467, 0fCB40007F;
	neg.f32 	%f469, %f468;
	fma.rn.f32 	%f470, %f462, 0f3FB8AA3B, %f469;
	fma.rn.f32 	%f471, %f462, 0f32A57060, %f470;
	mov.b32 	%r170, %f467;
	shl.b32 	%r171, %r170, 23;
	mov.b32 	%f472, %r171;
	ex2.approx.ftz.f32 	%f473, %f471;
	fma.rn.f32 	%f1046, %f473, %f472, %f1046;
$L__BB0_77:
	add.s32 	%r172, %r21, 9;
	setp.ge.s32 	%p63, %r172, %r1;
	@%p63 bra 	$L__BB0_79;
	sub.f32 	%f474, %f1033, %f1002;
	fma.rn.f32 	%f475, %f474, 0f3BBB989D, 0f3F000000;
	cvt.sat.f32.f32 	%f476, %f475;
	mov.f32 	%f477, 0f4B400001;
	mov.f32 	%f478, 0f437C0000;
	fma.rm.f32 	%f479, %f476, %f478, %f477;
	add.f32 	%f480, %f479, 0fCB40007F;
	neg.f32 	%f481, %f480;
	fma.rn.f32 	%f482, %f474, 0f3FB8AA3B, %f481;
	fma.rn.f32 	%f483, %f474, 0f32A57060, %f482;
	mov.b32 	%r173, %f479;
	shl.b32 	%r174, %r173, 23;
	mov.b32 	%f484, %r174;
	ex2.approx.ftz.f32 	%f485, %f483;
	fma.rn.f32 	%f1046, %f485, %f484, %f1046;
$L__BB0_79:
	add.s32 	%r175, %r21, 10;
	setp.ge.s32 	%p64, %r175, %r1;
	@%p64 bra 	$L__BB0_81;
	sub.f32 	%f486, %f1032, %f1002;
	fma.rn.f32 	%f487, %f486, 0f3BBB989D, 0f3F000000;
	cvt.sat.f32.f32 	%f488, %f487;
	mov.f32 	%f489, 0f4B400001;
	mov.f32 	%f490, 0f437C0000;
	fma.rm.f32 	%f491, %f488, %f490, %f489;
	add.f32 	%f492, %f491, 0fCB40007F;
	neg.f32 	%f493, %f492;
	fma.rn.f32 	%f494, %f486, 0f3FB8AA3B, %f493;
	fma.rn.f32 	%f495, %f486, 0f32A57060, %f494;
	mov.b32 	%r176, %f491;
	shl.b32 	%r177, %r176, 23;
	mov.b32 	%f496, %r177;
	ex2.approx.ftz.f32 	%f497, %f495;
	fma.rn.f32 	%f1046, %f497, %f496, %f1046;
$L__BB0_81:
	add.s32 	%r178, %r21, 11;
	setp.ge.s32 	%p65, %r178, %r1;
	@%p65 bra 	$L__BB0_83;
	sub.f32 	%f498, %f1031, %f1002;
	fma.rn.f32 	%f499, %f498, 0f3BBB989D, 0f3F000000;
	cvt.sat.f32.f32 	%f500, %f499;
	mov.f32 	%f501, 0f4B400001;
	mov.f32 	%f502, 0f437C0000;
	fma.rm.f32 	%f503, %f500, %f502, %f501;
	add.f32 	%f504, %f503, 0fCB40007F;
	neg.f32 	%f505, %f504;
	fma.rn.f32 	%f506, %f498, 0f3FB8AA3B, %f505;
	fma.rn.f32 	%f507, %f498, 0f32A57060, %f506;
	mov.b32 	%r179, %f503;
	shl.b32 	%r180, %r179, 23;
	mov.b32 	%f508, %r180;
	ex2.approx.ftz.f32 	%f509, %f507;
	fma.rn.f32 	%f1046, %f509, %f508, %f1046;
$L__BB0_83:
	add.s32 	%r181, %r21, 12;
	setp.ge.s32 	%p66, %r181, %r1;
	@%p66 bra 	$L__BB0_85;
	sub.f32 	%f510, %f1030, %f1002;
	fma.rn.f32 	%f511, %f510, 0f3BBB989D, 0f3F000000;
	cvt.sat.f32.f32 	%f512, %f511;
	mov.f32 	%f513, 0f4B400001;
	mov.f32 	%f514, 0f437C0000;
	fma.rm.f32 	%f515, %f512, %f514, %f513;
	add.f32 	%f516, %f515, 0fCB40007F;
	neg.f32 	%f517, %f516;
	fma.rn.f32 	%f518, %f510, 0f3FB8AA3B, %f517;
	fma.rn.f32 	%f519, %f510, 0f32A57060, %f518;
	mov.b32 	%r182, %f515;
	shl.b32 	%r183, %r182, 23;
	mov.b32 	%f520, %r183;
	ex2.approx.ftz.f32 	%f521, %f519;
	fma.rn.f32 	%f1046, %f521, %f520, %f1046;
$L__BB0_85:
	add.s32 	%r184, %r21, 13;
	setp.ge.s32 	%p67, %r184, %r1;
	@%p67 bra 	$L__BB0_87;
	sub.f32 	%f522, %f1029, %f1002;
	fma.rn.f32 	%f523, %f522, 0f3BBB989D, 0f3F000000;
	cvt.sat.f32.f32 	%f524, %f523;
	mov.f32 	%f525, 0f4B400001;
	mov.f32 	%f526, 0f437C0000;
	fma.rm.f32 	%f527, %f524, %f526, %f525;
	add.f32 	%f528, %f527, 0fCB40007F;
	neg.f32 	%f529, %f528;
	fma.rn.f32 	%f530, %f522, 0f3FB8AA3B, %f529;
	fma.rn.f32 	%f531, %f522, 0f32A57060, %f530;
	mov.b32 	%r185, %f527;
	shl.b32 	%r186, %r185, 23;
	mov.b32 	%f532, %r186;
	ex2.approx.ftz.f32 	%f533, %f531;
	fma.rn.f32 	%f1046, %f533, %f532, %f1046;
$L__BB0_87:
	add.s32 	%r187, %r21, 14;
	setp.ge.s32 	%p68, %r187, %r1;
	@%p68 bra 	$L__BB0_89;
	sub.f32 	%f534, %f1028, %f1002;
	fma.rn.f32 	%f535, %f534, 0f3BBB989D, 0f3F000000;
	cvt.sat.f32.f32 	%f536, %f535;
	mov.f32 	%f537, 0f4B400001;
	mov.f32 	%f538, 0f437C0000;
	fma.rm.f32 	%f539, %f536, %f538, %f537;
	add.f32 	%f540, %f539, 0fCB40007F;
	neg.f32 	%f541, %f540;
	fma.rn.f32 	%f542, %f534, 0f3FB8AA3B, %f541;
	fma.rn.f32 	%f543, %f534, 0f32A57060, %f542;
	mov.b32 	%r188, %f539;
	shl.b32 	%r189, %r188, 23;
	mov.b32 	%f544, %r189;
	ex2.approx.ftz.f32 	%f545, %f543;
	fma.rn.f32 	%f1046, %f545, %f544, %f1046;
$L__BB0_89:
	add.s32 	%r190, %r21, 15;
	setp.ge.s32 	%p69, %r190, %r1;
	@%p69 bra 	$L__BB0_91;
	sub.f32 	%f546, %f1027, %f1002;
	fma.rn.f32 	%f547, %f546, 0f3BBB989D, 0f3F000000;
	cvt.sat.f32.f32 	%f548, %f547;
	mov.f32 	%f549, 0f4B400001;
	mov.f32 	%f550, 0f437C0000;
	fma.rm.f32 	%f551, %f548, %f550, %f549;
	add.f32 	%f552, %f551, 0fCB40007F;
	neg.f32 	%f553, %f552;
	fma.rn.f32 	%f554, %f546, 0f3FB8AA3B, %f553;
	fma.rn.f32 	%f555, %f546, 0f32A57060, %f554;
	mov.b32 	%r191, %f551;
	shl.b32 	%r192, %r191, 23;
	mov.b32 	%f556, %r192;
	ex2.approx.ftz.f32 	%f557, %f555;
	fma.rn.f32 	%f1046, %f557, %f556, %f1046;
$L__BB0_91:
	add.s32 	%r193, %r21, 16;
	setp.ge.s32 	%p70, %r193, %r1;
	@%p70 bra 	$L__BB0_93;
	sub.f32 	%f558, %f1026, %f1002;
	fma.rn.f32 	%f559, %f558, 0f3BBB989D, 0f3F000000;
	cvt.sat.f32.f32 	%f560, %f559;
	mov.f32 	%f561, 0f4B400001;
	mov.f32 	%f562, 0f437C0000;
	fma.rm.f32 	%f563, %f560, %f562, %f561;
	add.f32 	%f564, %f563, 0fCB40007F;
	neg.f32 	%f565, %f564;
	fma.rn.f32 	%f566, %f558, 0f3FB8AA3B, %f565;
	fma.rn.f32 	%f567, %f558, 0f32A57060, %f566;
	mov.b32 	%r194, %f563;
	shl.b32 	%r195, %r194, 23;
	mov.b32 	%f568, %r195;
	ex2.approx.ftz.f32 	%f569, %f567;
	fma.rn.f32 	%f1046, %f569, %f568, %f1046;
$L__BB0_93:
	add.s32 	%r196, %r21, 17;
	setp.ge.s32 	%p71, %r196, %r1;
	@%p71 bra 	$L__BB0_95;
	sub.f32 	%f570, %f1025, %f1002;
	fma.rn.f32 	%f571, %f570, 0f3BBB989D, 0f3F000000;
	cvt.sat.f32.f32 	%f572, %f571;
	mov.f32 	%f573, 0f4B400001;
	mov.f32 	%f574, 0f437C0000;
	fma.rm.f32 	%f575, %f572, %f574, %f573;
	add.f32 	%f576, %f575, 0fCB40007F;
	neg.f32 	%f577, %f576;
	fma.rn.f32 	%f578, %f570, 0f3FB8AA3B, %f577;
	fma.rn.f32 	%f579, %f570, 0f32A57060, %f578;
	mov.b32 	%r197, %f575;
	shl.b32 	%r198, %r197, 23;
	mov.b32 	%f580, %r198;
	ex2.approx.ftz.f32 	%f581, %f579;
	fma.rn.f32 	%f1046, %f581, %f580, %f1046;
$L__BB0_95:
	add.s32 	%r199, %r21, 18;
	setp.ge.s32 	%p72, %r199, %r1;
	@%p72 bra 	$L__BB0_97;
	sub.f32 	%f582, %f1024, %f1002;
	fma.rn.f32 	%f583, %f582, 0f3BBB989D, 0f3F000000;
	cvt.sat.f32.f32 	%f584, %f583;
	mov.f32 	%f585, 0f4B400001;
	mov.f32 	%f586, 0f437C0000;
	fma.rm.f32 	%f587, %f584, %f586, %f585;
	add.f32 	%f588, %f587, 0fCB40007F;
	neg.f32 	%f589, %f588;
	fma.rn.f32 	%f590, %f582, 0f3FB8AA3B, %f589;
	fma.rn.f32 	%f591, %f582, 0f32A57060, %f590;
	mov.b32 	%r200, %f587;
	shl.b32 	%r201, %r200, 23;
	mov.b32 	%f592, %r201;
	ex2.approx.ftz.f32 	%f593, %f591;
	fma.rn.f32 	%f1046, %f593, %f592, %f1046;
$L__BB0_97:
	add.s32 	%r202, %r21, 19;
	setp.ge.s32 	%p73, %r202, %r1;
	@%p73 bra 	$L__BB0_99;
	sub.f32 	%f594, %f1023, %f1002;
	fma.rn.f32 	%f595, %f594, 0f3BBB989D, 0f3F000000;
	cvt.sat.f32.f32 	%f596, %f595;
	mov.f32 	%f597, 0f4B400001;
	mov.f32 	%f598, 0f437C0000;
	fma.rm.f32 	%f599, %f596, %f598, %f597;
	add.f32 	%f600, %f599, 0fCB40007F;
	neg.f32 	%f601, %f600;
	fma.rn.f32 	%f602, %f594, 0f3FB8AA3B, %f601;
	fma.rn.f32 	%f603, %f594, 0f32A57060, %f602;
	mov.b32 	%r203, %f599;
	shl.b32 	%r204, %r203, 23;
	mov.b32 	%f604, %r204;
	ex2.approx.ftz.f32 	%f605, %f603;
	fma.rn.f32 	%f1046, %f605, %f604, %f1046;
$L__BB0_99:
	add.s32 	%r205, %r21, 20;
	setp.ge.s32 	%p74, %r205, %r1;
	@%p74 bra 	$L__BB0_101;
	sub.f32 	%f606, %f1022, %f1002;
	fma.rn.f32 	%f607, %f606, 0f3BBB989D, 0f3F000000;
	cvt.sat.f32.f32 	%f608, %f607;
	mov.f32 	%f609, 0f4B400001;
	mov.f32 	%f610, 0f437C0000;
	fma.rm.f32 	%f611, %f608, %f610, %f609;
	add.f32 	%f612, %f611, 0fCB40007F;
	neg.f32 	%f613, %f612;
	fma.rn.f32 	%f614, %f606, 0f3FB8AA3B, %f613;
	fma.rn.f32 	%f615, %f606, 0f32A57060, %f614;
	mov.b32 	%r206, %f611;
	shl.b32 	%r207, %r206, 23;
	mov.b32 	%f616, %r207;
	ex2.approx.ftz.f32 	%f617, %f615;
	fma.rn.f32 	%f1046, %f617, %f616, %f1046;
$L__BB0_101:
	add.s32 	%r208, %r21, 21;
	setp.ge.s32 	%p75, %r208, %r1;
	@%p75 bra 	$L__BB0_103;
	sub.f32 	%f618, %f1021, %f1002;
	fma.rn.f32 	%f619, %f618, 0f3BBB989D, 0f3F000000;
	cvt.sat.f32.f32 	%f620, %f619;
	mov.f32 	%f621, 0f4B400001;
	mov.f32 	%f622, 0f437C0000;
	fma.rm.f32 	%f623, %f620, %f622, %f621;
	add.f32 	%f624, %f623, 0fCB40007F;
	neg.f32 	%f625, %f624;
	fma.rn.f32 	%f626, %f618, 0f3FB8AA3B, %f625;
	fma.rn.f32 	%f627, %f618, 0f32A57060, %f626;
	mov.b32 	%r209, %f623;
	shl.b32 	%r210, %r209, 23;
	mov.b32 	%f628, %r210;
	ex2.approx.ftz.f32 	%f629, %f627;
	fma.rn.f32 	%f1046, %f629, %f628, %f1046;
$L__BB0_103:
	add.s32 	%r211, %r21, 22;
	setp.ge.s32 	%p76, %r211, %r1;
	@%p76 bra 	$L__BB0_105;
	sub.f32 	%f630, %f1020, %f1002;
	fma.rn.f32 	%f631, %f630, 0f3BBB989D, 0f3F000000;
	cvt.sat.f32.f32 	%f632, %f631;
	mov.f32 	%f633, 0f4B400001;
	mov.f32 	%f634, 0f437C0000;
	fma.rm.f32 	%f635, %f632, %f634, %f633;
	add.f32 	%f636, %f635, 0fCB40007F;
	neg.f32 	%f637, %f636;
	fma.rn.f32 	%f638, %f630, 0f3FB8AA3B, %f637;
	fma.rn.f32 	%f639, %f630, 0f32A57060, %f638;
	mov.b32 	%r212, %f635;
	shl.b32 	%r213, %r212, 23;
	mov.b32 	%f640, %r213;
	ex2.approx.ftz.f32 	%f641, %f639;
	fma.rn.f32 	%f1046, %f641, %f640, %f1046;
$L__BB0_105:
	add.s32 	%r214, %r21, 23;
	setp.ge.s32 	%p77, %r214, %r1;
	@%p77 bra 	$L__BB0_107;
	sub.f32 	%f642, %f1019, %f1002;
	fma.rn.f32 	%f643, %f642, 0f3BBB989D, 0f3F000000;
	cvt.sat.f32.f32 	%f644, %f643;
	mov.f32 	%f645, 0f4B400001;
	mov.f32 	%f646, 0f437C0000;
	fma.rm.f32 	%f647, %f644, %f646, %f645;
	add.f32 	%f648, %f647, 0fCB40007F;
	neg.f32 	%f649, %f648;
	fma.rn.f32 	%f650, %f642, 0f3FB8AA3B, %f649;
	fma.rn.f32 	%f651, %f642, 0f32A57060, %f650;
	mov.b32 	%r215, %f647;
	shl.b32 	%r216, %r215, 23;
	mov.b32 	%f652, %r216;
	ex2.approx.ftz.f32 	%f653, %f651;
	fma.rn.f32 	%f1046, %f653, %f652, %f1046;
$L__BB0_107:
	add.s32 	%r217, %r21, 24;
	setp.ge.s32 	%p78, %r217, %r1;
	@%p78 bra 	$L__BB0_109;
	sub.f32 	%f654, %f1018, %f1002;
	fma.rn.f32 	%f655, %f654, 0f3BBB989D, 0f3F000000;
	cvt.sat.f32.f32 	%f656, %f655;
	mov.f32 	%f657, 0f4B400001;
	mov.f32 	%f658, 0f437C0000;
	fma.rm.f32 	%f659, %f656, %f658, %f657;
	add.f32 	%f660, %f659, 0fCB40007F;
	neg.f32 	%f661, %f660;
	fma.rn.f32 	%f662, %f654, 0f3FB8AA3B, %f661;
	fma.rn.f32 	%f663, %f654, 0f32A57060, %f662;
	mov.b32 	%r218, %f659;
	shl.b32 	%r219, %r218, 23;
	mov.b32 	%f664, %r219;
	ex2.approx.ftz.f32 	%f665, %f663;
	fma.rn.f32 	%f1046, %f665, %f664, %f1046;
$L__BB0_109:
	add.s32 	%r220, %r21, 25;
	setp.ge.s32 	%p79, %r220, %r1;
	@%p79 bra 	$L__BB0_111;
	sub.f32 	%f666, %f1017, %f1002;
	fma.rn.f32 	%f667, %f666, 0f3BBB989D, 0f3F000000;
	cvt.sat.f32.f32 	%f668, %f667;
	mov.f32 	%f669, 0f4B400001;
	mov.f32 	%f670, 0f437C0000;
	fma.rm.f32 	%f671, %f668, %f670, %f669;
	add.f32 	%f672, %f671, 0fCB40007F;
	neg.f32 	%f673, %f672;
	fma.rn.f32 	%f674, %f666, 0f3FB8AA3B, %f673;
	fma.rn.f32 	%f675, %f666, 0f32A57060, %f674;
	mov.b32 	%r221, %f671;
	shl.b32 	%r222, %r221, 23;
	mov.b32 	%f676, %r222;
	ex2.approx.ftz.f32 	%f677, %f675;
	fma.rn.f32 	%f1046, %f677, %f676, %f1046;
$L__BB0_111:
	add.s32 	%r223, %r21, 26;
	setp.ge.s32 	%p80, %r223, %r1;
	@%p80 bra 	$L__BB0_113;
	sub.f32 	%f678, %f1016, %f1002;
	fma.rn.f32 	%f679, %f678, 0f3BBB989D, 0f3F000000;
	cvt.sat.f32.f32 	%f680, %f679;
	mov.f32 	%f681, 0f4B400001;
	mov.f32 	%f682, 0f437C0000;
	fma.rm.f32 	%f683, %f680, %f682, %f681;
	add.f32 	%f684, %f683, 0fCB40007F;
	neg.f32 	%f685, %f684;
	fma.rn.f32 	%f686, %f678, 0f3FB8AA3B, %f685;
	fma.rn.f32 	%f687, %f678, 0f32A57060, %f686;
	mov.b32 	%r224, %f683;
	shl.b32 	%r225, %r224, 23;
	mov.b32 	%f688, %r225;
	ex2.approx.ftz.f32 	%f689, %f687;
	fma.rn.f32 	%f1046, %f689, %f688, %f1046;
$L__BB0_113:
	add.s32 	%r226, %r21, 27;
	setp.ge.s32 	%p81, %r226, %r1;
	@%p81 bra 	$L__BB0_115;
	sub.f32 	%f690, %f1015, %f1002;
	fma.rn.f32 	%f691, %f690, 0f3BBB989D, 0f3F000000;
	cvt.sat.f32.f32 	%f692, %f691;
	mov.f32 	%f693, 0f4B400001;
	mov.f32 	%f694, 0f437C0000;
	fma.rm.f32 	%f695, %f692, %f694, %f693;
	add.f32 	%f696, %f695, 0fCB40007F;
	neg.f32 	%f697, %f696;
	fma.rn.f32 	%f698, %f690, 0f3FB8AA3B, %f697;
	fma.rn.f32 	%f699, %f690, 0f32A57060, %f698;
	mov.b32 	%r227, %f695;
	shl.b32 	%r228, %r227, 23;
	mov.b32 	%f700, %r228;
	ex2.approx.ftz.f32 	%f701, %f699;
	fma.rn.f32 	%f1046, %f701, %f700, %f1046;
$L__BB0_115:
	add.s32 	%r229, %r21, 28;
	setp.ge.s32 	%p82, %r229, %r1;
	@%p82 bra 	$L__BB0_117;
	sub.f32 	%f702, %f1014, %f1002;
	fma.rn.f32 	%f703, %f702, 0f3BBB989D, 0f3F000000;
	cvt.sat.f32.f32 	%f704, %f703;
	mov.f32 	%f705, 0f4B400001;
	mov.f32 	%f706, 0f437C0000;
	fma.rm.f32 	%f707, %f704, %f706, %f705;
	add.f32 	%f708, %f707, 0fCB40007F;
	neg.f32 	%f709, %f708;
	fma.rn.f32 	%f710, %f702, 0f3FB8AA3B, %f709;
	fma.rn.f32 	%f711, %f702, 0f32A57060, %f710;
	mov.b32 	%r230, %f707;
	shl.b32 	%r231, %r230, 23;
	mov.b32 	%f712, %r231;
	ex2.approx.ftz.f32 	%f713, %f711;
	fma.rn.f32 	%f1046, %f713, %f712, %f1046;
$L__BB0_117:
	add.s32 	%r232, %r21, 29;
	setp.ge.s32 	%p83, %r232, %r1;
	@%p83 bra 	$L__BB0_119;
	sub.f32 	%f714, %f1013, %f1002;
	fma.rn.f32 	%f715, %f714, 0f3BBB989D, 0f3F000000;
	cvt.sat.f32.f32 	%f716, %f715;
	mov.f32 	%f717, 0f4B400001;
	mov.f32 	%f718, 0f437C0000;
	fma.rm.f32 	%f719, %f716, %f718, %f717;
	add.f32 	%f720, %f719, 0fCB40007F;
	neg.f32 	%f721, %f720;
	fma.rn.f32 	%f722, %f714, 0f3FB8AA3B, %f721;
	fma.rn.f32 	%f723, %f714, 0f32A57060, %f722;
	mov.b32 	%r233, %f719;
	shl.b32 	%r234, %r233, 23;
	mov.b32 	%f724, %r234;
	ex2.approx.ftz.f32 	%f725, %f723;
	fma.rn.f32 	%f1046, %f725, %f724, %f1046;
$L__BB0_119:
	add.s32 	%r235, %r21, 30;
	setp.ge.s32 	%p84, %r235, %r1;
	@%p84 bra 	$L__BB0_121;
	sub.f32 	%f726, %f1012, %f1002;
	fma.rn.f32 	%f727, %f726, 0f3BBB989D, 0f3F000000;
	cvt.sat.f32.f32 	%f728, %f727;
	mov.f32 	%f729, 0f4B400001;
	mov.f32 	%f730, 0f437C0000;
	fma.rm.f32 	%f731, %f728, %f730, %f729;
	add.f32 	%f732, %f731, 0fCB40007F;
	neg.f32 	%f733, %f732;
	fma.rn.f32 	%f734, %f726, 0f3FB8AA3B, %f733;
	fma.rn.f32 	%f735, %f726, 0f32A57060, %f734;
	mov.b32 	%r236, %f731;
	shl.b32 	%r237, %r236, 23;
	mov.b32 	%f736, %r237;
	ex2.approx.ftz.f32 	%f737, %f735;
	fma.rn.f32 	%f1046, %f737, %f736, %f1046;
$L__BB0_121:
	add.s32 	%r238, %r21, 31;
	setp.ge.s32 	%p85, %r238, %r1;
	@%p85 bra 	$L__BB0_123;
	sub.f32 	%f738, %f1011, %f1002;
	fma.rn.f32 	%f739, %f738, 0f3BBB989D, 0f3F000000;
	cvt.sat.f32.f32 	%f740, %f739;
	mov.f32 	%f741, 0f4B400001;
	mov.f32 	%f742, 0f437C0000;
	fma.rm.f32 	%f743, %f740, %f742, %f741;
	add.f32 	%f744, %f743, 0fCB40007F;
	neg.f32 	%f745, %f744;
	fma.rn.f32 	%f746, %f738, 0f3FB8AA3B, %f745;
	fma.rn.f32 	%f747, %f738, 0f32A57060, %f746;
	mov.b32 	%r239, %f743;
	shl.b32 	%r240, %r239, 23;
	mov.b32 	%f748, %r240;
	ex2.approx.ftz.f32 	%f749, %f747;
	fma.rn.f32 	%f1046, %f749, %f748, %f1046;
$L__BB0_123:
	fma.rn.f32 	%f1001, %f1001, %f116, %f1046;
	bar.sync 	0;
	add.s32 	%r267, %r267, 1;
	setp.ne.s32 	%p106, %r267, %r5;
	@%p106 bra 	$L__BB0_4;
	add.s32 	%r266, %r266, 1;
	setp.ne.s32 	%p107, %r266, %r82;
	@%p107 bra 	$L__BB0_3;
$L__BB0_125:
	cvt.f64.f32 	%fd1, %f1001;
	setp.leu.f64 	%p108, %fd1, 0d3EB0C6F7A0B5ED8D;
	setp.lt.s32 	%p109, %r80, 1;
	or.pred  	%p110, %p108, %p109;
	@%p110 bra 	$L__BB0_138;
	mul.lo.s32 	%r64, %r80, %r3;
	and.b32  	%r65, %r80, 15;
	setp.lt.u32 	%p111, %r80, 16;
	mov.b32 	%r288, 0;
	@%p111 bra 	$L__BB0_129;
	and.b32  	%r288, %r80, 2147483632;
	neg.s32 	%r286, %r288;
	mul.wide.u32 	%rd83, %r64, 4;
	add.s64 	%rd84, %rd83, %rd1;
	add.s64 	%rd109, %rd84, 32;
$L__BB0_128:
	.pragma "nounroll";
	ld.local.v4.f32 	{%f919, %f920, %f921, %f922}, [%rd110+-32];
	div.rn.f32 	%f923, %f919, %f1001;
	st.global.f32 	[%rd109+-32], %f923;
	div.rn.f32 	%f924, %f920, %f1001;
	st.global.f32 	[%rd109+-28], %f924;
	div.rn.f32 	%f925, %f921, %f1001;
	st.global.f32 	[%rd109+-24], %f925;
	div.rn.f32 	%f926, %f922, %f1001;
	st.global.f32 	[%rd109+-20], %f926;
	ld.local.v4.f32 	{%f927, %f928, %f929, %f930}, [%rd110+-16];
	div.rn.f32 	%f931, %f927, %f1001;
	st.global.f32 	[%rd109+-16], %f931;
	div.rn.f32 	%f932, %f928, %f1001;
	st.global.f32 	[%rd109+-12], %f932;
	div.rn.f32 	%f933, %f929, %f1001;
	st.global.f32 	[%rd109+-8], %f933;
	div.rn.f32 	%f934, %f930, %f1001;
	st.global.f32 	[%rd109+-4], %f934;
	ld.local.v4.f32 	{%f935, %f936, %f937, %f938}, [%rd110];
	div.rn.f32 	%f939, %f935, %f1001;
	st.global.f32 	[%rd109], %f939;
	div.rn.f32 	%f940, %f936, %f1001;
	st.global.f32 	[%rd109+4], %f940;
	div.rn.f32 	%f941, %f937, %f1001;
	st.global.f32 	[%rd109+8], %f941;
	div.rn.f32 	%f942, %f938, %f1001;
	st.global.f32 	[%rd109+12], %f942;
	ld.local.v4.f32 	{%f943, %f944, %f945, %f946}, [%rd110+16];
	div.rn.f32 	%f947, %f943, %f1001;
	st.global.f32 	[%rd109+16], %f947;
	div.rn.f32 	%f948, %f944, %f1001;
	st.global.f32 	[%rd109+20], %f948;
	div.rn.f32 	%f949, %f945, %f1001;
	st.global.f32 	[%rd109+24], %f949;
	div.rn.f32 	%f950, %f946, %f1001;
	st.global.f32 	[%rd109+28], %f950;
	add.s32 	%r286, %r286, 16;
	add.s64 	%rd110, %rd110, 64;
	add.s64 	%rd109, %rd109, 64;
	setp.ne.s32 	%p112, %r286, 0;
	@%p112 bra 	$L__BB0_128;
$L__BB0_129:
	setp.eq.s32 	%p113, %r65, 0;
	@%p113 bra 	$L__BB0_138;
	and.b32  	%r71, %r80, 7;
	setp.lt.u32 	%p114, %r65, 8;
	@%p114 bra 	$L__BB0_132;
	cvt.u64.u32 	%rd85, %r288;
	mul.wide.u32 	%rd86, %r288, 4;
	add.s64 	%rd87, %rd2, %rd86;
	ld.local.f32 	%f951, [%rd87];
	div.rn.f32 	%f952, %f951, %f1001;
	add.s32 	%r259, %r288, %r64;
	mul.wide.u32 	%rd88, %r259, 4;
	add.s64 	%rd89, %rd1, %rd88;
	st.global.f32 	[%rd89], %f952;
	ld.local.f32 	%f953, [%rd87+4];
	div.rn.f32 	%f954, %f953, %f1001;
	cvt.u64.u32 	%rd90, %r64;
	add.s64 	%rd91, %rd85, %rd90;
	shl.b64 	%rd92, %rd91, 2;
	add.s64 	%rd93, %rd1, %rd92;
	st.global.f32 	[%rd93+4], %f954;
	ld.local.f32 	%f955, [%rd87+8];
	div.rn.f32 	%f956, %f955, %f1001;
	st.global.f32 	[%rd93+8], %f956;
	ld.local.f32 	%f957, [%rd87+12];
	div.rn.f32 	%f958, %f957, %f1001;
	st.global.f32 	[%rd93+12], %f958;
	ld.local.f32 	%f959, [%rd87+16];
	div.rn.f32 	%f960, %f959, %f1001;
	st.global.f32 	[%rd93+16], %f960;
	ld.local.f32 	%f961, [%rd87+20];
	div.rn.f32 	%f962, %f961, %f1001;
	st.global.f32 	[%rd93+20], %f962;
	ld.local.f32 	%f963, [%rd87+24];
	div.rn.f32 	%f964, %f963, %f1001;
	st.global.f32 	[%rd93+24], %f964;
	ld.local.f32 	%f965, [%rd87+28];
	div.rn.f32 	%f966, %f965, %f1001;
	st.global.f32 	[%rd93+28], %f966;
	add.s32 	%r288, %r288, 8;
$L__BB0_132:
	setp.eq.s32 	%p115, %r71, 0;
	@%p115 bra 	$L__BB0_138;
	and.b32  	%r74, %r80, 3;
	setp.lt.u32 	%p116, %r71, 4;
	@%p116 bra 	$L__BB0_135;
	cvt.u64.u32 	%rd94, %r288;
	mul.wide.u32 	%rd95, %r288, 4;
	add.s64 	%rd96, %rd2, %rd95;
	ld.local.f32 	%f967, [%rd96];
	div.rn.f32 	%f968, %f967, %f1001;
	add.s32 	%r260, %r288, %r64;
	mul.wide.u32 	%rd97, %r260, 4;
	add.s64 	%rd98, %rd1, %rd97;
	st.global.f32 	[%rd98], %f968;
	ld.local.f32 	%f969, [%rd96+4];
	div.rn.f32 	%f970, %f969, %f1001;
	cvt.u64.u32 	%rd99, %r64;
	add.s64 	%rd100, %rd94, %rd99;
	shl.b64 	%rd101, %rd100, 2;
	add.s64 	%rd102, %rd1, %rd101;
	st.global.f32 	[%rd102+4], %f970;
	ld.local.f32 	%f971, [%rd96+8];
	div.rn.f32 	%f972, %f971, %f1001;
	st.global.f32 	[%rd102+8], %f972;
	ld.local.f32 	%f973, [%rd96+12];
	div.rn.f32 	%f974, %f973, %f1001;
	st.global.f32 	[%rd102+12], %f974;
	add.s32 	%r288, %r288, 4;
$L__BB0_135:
	setp.eq.s32 	%p117, %r74, 0;
	@%p117 bra 	$L__BB0_138;
	add.s32 	%r261, %r288, %r64;
	mul.wide.u32 	%rd103, %r261, 4;
	add.s64 	%rd112, %rd1, %rd103;
	mul.wide.u32 	%rd104, %r288, 4;
	add.s64 	%rd111, %rd2, %rd104;
	neg.s32 	%r290, %r74;
$L__BB0_137:
	.pragma "nounroll";
	ld.local.f32 	%f975, [%rd111];
	div.rn.f32 	%f976, %f975, %f1001;
	st.global.f32 	[%rd112], %f976;
	add.s64 	%rd112, %rd112, 4;
	add.s64 	%rd111, %rd111, 4;
	add.s32 	%r290, %r290, 1;
	setp.ne.s32 	%p118, %r290, 0;
	@%p118 bra 	$L__BB0_137;
$L__BB0_138:
	ld.param.u64 	%rd108, [_Z27ring_flash_attention_kernelPPKfS1_S1_PfS2_iifii_param_4];
	setp.lt.f32 	%p119, %f1001, 0f00800000;
	mul.f32 	%f977, %f1001, 0f4B000000;
	selp.f32 	%f978, %f977, %f1001, %p119;
	selp.f32 	%f979, 0fC1B80000, 0f00000000, %p119;
	mov.b32 	%r262, %f978;
	add.s32 	%r263, %r262, -1059760811;
	and.b32  	%r264, %r263, -8388608;
	sub.s32 	%r265, %r262, %r264;
	mov.b32 	%f980, %r265;
	cvt.rn.f32.s32 	%f981, %r264;
	fma.rn.f32 	%f982, %f981, 0f34000000, %f979;
	add.f32 	%f983, %f980, 0fBF800000;
	fma.rn.f32 	%f984, %f983, 0fBE055027, 0f3E1039F6;
	fma.rn.f32 	%f985, %f984, %f983, 0fBDF8CDCC;
	fma.rn.f32 	%f986, %f985, %f983, 0f3E0F2955;
	fma.rn.f32 	%f987, %f986, %f983, 0fBE2AD8B9;
	fma.rn.f32 	%f988, %f987, %f983, 0f3E4CED0B;
	fma.rn.f32 	%f989, %f988, %f983, 0fBE7FFF22;
	fma.rn.f32 	%f990, %f989, %f983, 0f3EAAAA78;
	fma.rn.f32 	%f991, %f990, %f983, 0fBF000000;
	mul.f32 	%f992, %f983, %f991;
	fma.rn.f32 	%f993, %f992, %f983, %f983;
	fma.rn.f32 	%f994, %f982, 0f3F317218, %f993;
	setp.gt.u32 	%p120, %r262, 2139095039;
	fma.rn.f32 	%f995, %f978, 0f7F800000, 0f7F800000;
	selp.f32 	%f996, %f995, %f994, %p120;
	setp.eq.f32 	%p121, %f978, 0f00000000;
	selp.f32 	%f997, 0fFF800000, %f996, %p121;
	add.f32 	%f998, %f1002, %f997;
	cvta.to.global.u64 	%rd105, %rd108;
	mul.wide.u32 	%rd106, %r3, 4;
	add.s64 	%rd107, %rd105, %rd106;
	st.global.f32 	[%rd107], %f998;
$L__BB0_139:
	ret;

}


// ===== COMPILED SASS (sm_100) =====

	.target	sm_100

	.elftype	@"ET_EXEC"


//--------------------- .note.nv.tkinfo           --------------------------
	.section	.note.nv.tkinfo,"",@"SHT_NOTE"
	.sectionflags	@"SHF_NOTE_NV_TKINFO"
	.tkinfo
        /*0018*/ 	.word	0x00000002
        /*0030*/ 	.string	""
        /*0030*/ 	.string	"ptxas"
        /*0030*/ 	.string	"Cuda compilation tools, release 13.0, V13.0.88"
        /*0030*/ 	.string	"Build cuda_13.0.r13.0/compiler.36424714_0"
        /*0030*/ 	.string	"-arch sm_100 -m 64 "



//--------------------- .note.nv.cuinfo           --------------------------
	.section	.note.nv.cuinfo,"",@"SHT_NOTE"
	.sectionflags	@"SHF_NOTE_NV_CUINFO"
        /*0018*/ 	.short	0x0002
        /*001a*/ 	.short	0x0064
        /*001c*/ 	.short	0x0082
	.zero		2


//--------------------- .nv.info                  --------------------------
	.section	.nv.info,"",@"SHT_CUDA_INFO"
	.align	4


	//----- nvinfo : EIATTR_REGCOUNT
	.align		4
        /*0000*/ 	.byte	0x04, 0x2f
        /*0002*/ 	.short	(.L_1 - .L_0)
	.align		4
.L_0:
        /*0004*/ 	.word	index@(_Z27ring_flash_attention_kernelPPKfS1_S1_PfS2_iifii)
        /*0008*/ 	.word	0x00000036


	//----- nvinfo : EIATTR_FRAME_SIZE
	.align		4
.L_1:
        /*000c*/ 	.byte	0x04, 0x11
        /*000e*/ 	.short	(.L_3 - .L_2)
	.align		4
.L_2:
        /*0010*/ 	.word	index@($__internal_0_$__cuda_sm3x_div_rn_noftz_f32_slowpath)
        /*0014*/ 	.word	0x00000180


	//----- nvinfo : EIATTR_FRAME_SIZE
	.align		4
.L_3:
        /*0018*/ 	.byte	0x04, 0x11
        /*001a*/ 	.short	(.L_5 - .L_4)
	.align		4
.L_4:
        /*001c*/ 	.word	index@(_Z27ring_flash_attention_kernelPPKfS1_S1_PfS2_iifii)
        /*0020*/ 	.word	0x00000180


	//----- nvinfo : EIATTR_MIN_STACK_SIZE
	.align		4
.L_5:
        /*0024*/ 	.byte	0x04, 0x12
        /*0026*/ 	.short	(.L_7 - .L_6)
	.align		4
.L_6:
        /*0028*/ 	.word	index@(_Z27ring_flash_attention_kernelPPKfS1_S1_PfS2_iifii)
        /*002c*/ 	.word	0x00000180
.L_7:


//--------------------- .nv.compat                --------------------------
	.section	.nv.compat,"",@"SHT_CUDA_COMPAT_INFO"
	.align	4
        /*0000*/ 	.byte	0x02, 0x09, 0x00, 0x00, 0x02, 0x02, 0x01, 0x00, 0x02, 0x05, 0x05, 0x00, 0x03, 0x07, 0x01, 0x01
        /*0010*/ 	.byte	0x02, 0x03, 0x00, 0x00, 0x02, 0x06, 0x01, 0x00, 0x04, 0x0b, 0x08, 0x00, 0x01, 0x00, 0x00, 0x00
        /*0020*/ 	.byte	0x00, 0x00, 0x00, 0x00


//--------------------- .nv.info._Z27ring_flash_attention_kernelPPKfS1_S1_PfS2_iifii --------------------------
	.section	.nv.info._Z27ring_flash_attention_kernelPPKfS1_S1_PfS2_iifii,"",@"SHT_CUDA_INFO"
	.sectionflags	@""
	.align	4


	//----- nvinfo : EIATTR_CUDA_API_VERSION
	.align		4
        /*0000*/ 	.byte	0x04, 0x37
        /*0002*/ 	.short	(.L_9 - .L_8)
.L_8:
        /*0004*/ 	.word	0x00000082


	//----- nvinfo : EIATTR_KPARAM_INFO
	.align		4
.L_9:
        /*0008*/ 	.byte	0x04, 0x17
        /*000a*/ 	.short	(.L_11 - .L_10)
.L_10:
        /*000c*/ 	.word	0x00000000
        /*0010*/ 	.short	0x0009
        /*0012*/ 	.short	0x0038
        /*0014*/ 	.byte	0x00, 0xf0, 0x11, 0x00


	//----- nvinfo : EIATTR_KPARAM_INFO
	.align		4
.L_11:
        /*0018*/ 	.byte	0x04, 0x17
        /*001a*/ 	.short	(.L_13 - .L_12)
.L_12:
        /*001c*/ 	.word	0x00000000
        /*0020*/ 	.short	0x0008
        /*0022*/ 	.short	0x0034
        /*0024*/ 	.byte	0x00, 0xf0, 0x11, 0x00


	//----- nvinfo : EIATTR_KPARAM_INFO
	.align		4
.L_13:
        /*0028*/ 	.byte	0x04, 0x17
        /*002a*/ 	.short	(.L_15 - .L_14)
.L_14:
        /*002c*/ 	.word	0x00000000
        /*0030*/ 	.short	0x0007
        /*0032*/ 	.short	0x0030
        /*0034*/ 	.byte	0x00, 0xf0, 0x11, 0x00


	//----- nvinfo : EIATTR_KPARAM_INFO
	.align		4
.L_15:
        /*0038*/ 	.byte	0x04, 0x17
        /*003a*/ 	.short	(.L_17 - .L_16)
.L_16:
        /*003c*/ 	.word	0x00000000
        /*0040*/ 	.short	0x0006
        /*0042*/ 	.short	0x002c
        /*0044*/ 	.byte	0x00, 0xf0, 0x11, 0x00


	//----- nvinfo : EIATTR_KPARAM_INFO
	.align		4
.L_17:
        /*0048*/ 	.byte	0x04, 0x17
        /*004a*/ 	.short	(.L_19 - .L_18)
.L_18:
        /*004c*/ 	.word	0x00000000
        /*0050*/ 	.short	0x0005
        /*0052*/ 	.short	0x0028
        /*0054*/ 	.byte	0x00, 0xf0, 0x11, 0x00


	//----- nvinfo : EIATTR_KPARAM_INFO
	.align		4
.L_19:
        /*0058*/ 	.byte	0x04, 0x17
        /*005a*/ 	.short	(.L_21 - .L_20)
.L_20:
        /*005c*/ 	.word	0x00000000
        /*0060*/ 	.short	0x0004
        /*0062*/ 	.short	0x0020
        /*0064*/ 	.byte	0x00, 0xf5, 0x21, 0x00


	//----- nvinfo : EIATTR_KPARAM_INFO
	.align		4
.L_21:
        /*0068*/ 	.byte	0x04, 0x17
        /*006a*/ 	.short	(.L_23 - .L_22)
.L_22:
        /*006c*/ 	.word	0x00000000
        /*0070*/ 	.short	0x0003
        /*0072*/ 	.short	0x0018
        /*0074*/ 	.byte	0x00, 0xf5, 0x21, 0x00


	//----- nvinfo : EIATTR_KPARAM_INFO
	.align		4
.L_23:
        /*0078*/ 	.byte	0x04, 0x17
        /*007a*/ 	.short	(.L_25 - .L_24)
.L_24:
        /*007c*/ 	.word	0x00000000
        /*0080*/ 	.short	0x0002
        /*0082*/ 	.short	0x0010
        /*0084*/ 	.byte	0x00, 0xf5, 0x21, 0x00


	//----- nvinfo : EIATTR_KPARAM_INFO
	.align		4
.L_25:
        /*0088*/ 	.byte	0x04, 0x17
        /*008a*/ 	.short	(.L_27 - .L_26)
.L_26:
        /*008c*/ 	.word	0x00000000
        /*0090*/ 	.short	0x0001
        /*0092*/ 	.short	0x0008
        /*0094*/ 	.byte	0x00, 0xf5, 0x21, 0x00


	//----- nvinfo : EIATTR_KPARAM_INFO
	.align		4
.L_27:
        /*0098*/ 	.byte	0x04, 0x17
        /*009a*/ 	.short	(.L_29 - .L_28)
.L_28:
        /*009c*/ 	.word	0x00000000
        /*00a0*/ 	.short	0x0000
        /*00a2*/ 	.short	0x0000
        /*00a4*/ 	.byte	0x00, 0xf5, 0x21, 0x00


	//----- nvinfo : EIATTR_SPARSE_MMA_MASK
	.align		4
.L_29:
        /*00a8*/ 	.byte	0x03, 0x50
        /*00aa*/ 	.short	0x0000


	//----- nvinfo : EIATTR_MAXREG_COUNT
	.align		4
        /*00ac*/ 	.byte	0x03, 0x1b
        /*00ae*/ 	.short	0x00ff


	//----- nvinfo : EIATTR_NUM_BARRIERS
	.align		4
        /*00b0*/ 	.byte	0x02, 0x4c
        /*00b2*/ 	.byte	0x01
	.zero		1


	//----- nvinfo : EIATTR_MERCURY_ISA_VERSION
	.align		4
        /*00b4*/ 	.byte	0x03, 0x5f
        /*00b6*/ 	.short	0x0101


	//----- nvinfo : EIATTR_UNUSED_LOAD_BYTE_OFFSET
	.align		4
        /*00b8*/ 	.byte	0x04, 0x44
        /*00ba*/ 	.short	(.L_31 - .L_30)


	//   ....[0]....
.L_30:
        /*00bc*/ 	.word	0x00001130
        /*00c0*/ 	.word	0x00000fff


	//   ....[1]....
        /*00c4*/ 	.word	0x00002b80
        /*00c8*/ 	.word	0x00000fff


	//----- nvinfo : EIATTR_VRC_CTA_INIT_COUNT
	.align		4
.L_31:
        /*00cc*/ 	.byte	0x02, 0x4a
	.zero		1
	.zero		1


	//----- nvinfo : EIATTR_EXIT_INSTR_OFFSETS
	.align		4
        /*00d0*/ 	.byte	0x04, 0x1c
        /*00d2*/ 	.short	(.L_33 - .L_32)


	//   ....[0]....
.L_32:
        /*00d4*/ 	.word	0x00000230


	//   ....[1]....
        /*00d8*/ 	.word	0x000066d0


	//----- nvinfo : EIATTR_CRS_STACK_SIZE
	.align		4
.L_33:
        /*00dc*/ 	.byte	0x04, 0x1e
        /*00de*/ 	.short	(.L_35 - .L_34)
.L_34:
        /*00e0*/ 	.word	0x00000000


	//----- nvinfo : EIATTR_CBANK_PARAM_SIZE
	.align		4
.L_35:
        /*00e4*/ 	.byte	0x03, 0x19
        /*00e6*/ 	.short	0x003c


	//----- nvinfo : EIATTR_PARAM_CBANK
	.align		4
        /*00e8*/ 	.byte	0x04, 0x0a
        /*00ea*/ 	.short	(.L_37 - .L_36)
	.align		4
.L_36:
        /*00ec*/ 	.word	index@(.nv.constant0._Z27ring_flash_attention_kernelPPKfS1_S1_PfS2_iifii)
        /*00f0*/ 	.short	0x0380
        /*00f2*/ 	.short	0x003c


	//----- nvinfo : EIATTR_SW_WAR
	.align		4
.L_37:
        /*00f4*/ 	.byte	0x04, 0x36
        /*00f6*/ 	.short	(.L_39 - .L_38)
.L_38:
        /*00f8*/ 	.word	0x00000008
.L_39:


//--------------------- .nv.callgraph             --------------------------
	.section	.nv.callgraph,"",@"SHT_CUDA_CALLGRAPH"
	.align	4
	.sectionentsize	8
	.align		4
        /*0000*/ 	.word	0x00000000
	.align		4
        /*0004*/ 	.word	0xffffffff
	.align		4
        /*0008*/ 	.word	0x00000000
	.align		4
        /*000c*/ 	.word	0xfffffffe
	.align		4
        /*0010*/ 	.word	0x00000000
	.align		4
        /*0014*/ 	.word	0xfffffffd
	.align		4
        /*0018*/ 	.word	0x00000000
	.align		4
        /*001c*/ 	.word	0xfffffffc


//--------------------- .text._Z27ring_flash_attention_kernelPPKfS1_S1_PfS2_iifii --------------------------
	.section	.text._Z27ring_flash_attention_kernelPPKfS1_S1_PfS2_iifii,"ax",@progbits
	.align	128
        .global         _Z27ring_flash_attention_kernelPPKfS1_S1_PfS2_iifii
        .type           _Z27ring_flash_attention_kernelPPKfS1_S1_PfS2_iifii,@function
        .size           _Z27ring_flash_attention_kernelPPKfS1_S1_PfS2_iifii,(.L_x_138 - _Z27ring_flash_attention_kernelPPKfS1_S1_PfS2_iifii)
        .other          _Z27ring_flash_attention_kernelPPKfS1_S1_PfS2_iifii,@"STO_CUDA_ENTRY STV_DEFAULT"
_Z27ring_flash_attention_kernelPPKfS1_S1_PfS2_iifii:
.text._Z27ring_flash_attention_kernelPPKfS1_S1_PfS2_iifii:
[----:B------:R-:W0:Y:S08]  /*0000*/  LDC R1, c[0x0][0x37c] ;  /* 0x0000df00ff017b82 */ /* 0x000e300000000800 */
[----:B------:R-:W1:Y:S01]  /*0010*/  LDC R6, c[0x0][0x3b8] ;  /* 0x0000ee00ff067b82 */ /* 0x000e620000000800 */
[----:B------:R-:W2:Y:S01]  /*0020*/  S2R R39, SR_CTAID.X ;  /* 0x0000000000277919 */ /* 0x000ea20000002500 */
[----:B0-----:R-:W-:-:S04]  /*0030*/  IADD3 R1, PT, PT, R1, -0x180, RZ ;  /* 0xfffffe8001017810 */ /* 0x001fc80007ffe0ff */
[C---:B------:R-:W-:Y:S02]  /*0040*/  R2UR UR8, R1.reuse ;  /* 0x00000000010872ca */ /* 0x040fe400000e0000 */
[----:B------:R-:W0:Y:S01]  /*0050*/  LDC R9, c[0x0][0x3a8] ;  /* 0x0000ea00ff097b82 */ /* 0x000e220000000800 */
[----:B------:R-:W-:-:S07]  /*0060*/  R2UR UR14, R1 ;  /* 0x00000000010e72ca */ /* 0x000fce00000e0000 */
[----:B------:R-:W3:Y:S01]  /*0070*/  LDC.64 R46, c[0x0][0x380] ;  /* 0x0000e000ff2e7b82 */ /* 0x000ee20000000a00 */
[----:B-1----:R-:W-:-:S04]  /*0080*/  IABS R5, R6 ;  /* 0x0000000600057213 */ /* 0x002fc80000000000 */
[----:B------:R-:W1:Y:S08]  /*0090*/  I2F.RP R0, R5 ;  /* 0x0000000500007306 */ /* 0x000e700000209400 */
[----:B-1----:R-:W1:Y:S02]  /*00a0*/  MUFU.RCP R0, R0 ;  /* 0x0000000000007308 */ /* 0x002e640000001000 */
[----:B-1----:R-:W-:-:S06]  /*00b0*/  IADD3 R2, PT, PT, R0, 0xffffffe, RZ ;  /* 0x0ffffffe00027810 */ /* 0x002fcc0007ffe0ff */
[----:B------:R1:W4:Y:S02]  /*00c0*/  F2I.FTZ.U32.TRUNC.NTZ R3, R2 ;  /* 0x0000000200037305 */ /* 0x000324000021f000 */
[----:B-1----:R-:W-:Y:S01]  /*00d0*/  HFMA2 R2, -RZ, RZ, 0, 0 ;  /* 0x00000000ff027431 */ /* 0x002fe200000001ff */
[----:B----4-:R-:W-:-:S05]  /*00e0*/  IADD3 R4, PT, PT, RZ, -R3, RZ ;  /* 0x80000003ff047210 */ /* 0x010fca0007ffe0ff */
[----:B------:R-:W-:Y:S01]  /*00f0*/  IMAD R7, R4, R5, RZ ;  /* 0x0000000504077224 */ /* 0x000fe200078e02ff */
[----:B0-----:R-:W-:-:S03]  /*0100*/  IABS R4, R9 ;  /* 0x0000000900047213 */ /* 0x001fc60000000000 */
[----:B------:R-:W-:-:S06]  /*0110*/  IMAD.HI.U32 R3, R3, R7, R2 ;  /* 0x0000000703037227 */ /* 0x000fcc00078e0002 */
[----:B------:R-:W-:Y:S02]  /*0120*/  IMAD.HI.U32 R2, R3, R4, RZ ;  /* 0x0000000403027227 */ /* 0x000fe400078e00ff */
[----:B------:R-:W0:Y:S03]  /*0130*/  LDC R3, c[0x0][0x3b4] ;  /* 0x0000ed00ff037b82 */ /* 0x000e260000000800 */
[----:B------:R-:W-:-:S05]  /*0140*/  IADD3 R0, PT, PT, -R2, RZ, RZ ;  /* 0x000000ff02007210 */ /* 0x000fca0007ffe1ff */
[C---:B------:R-:W-:Y:S02]  /*0150*/  IMAD R0, R5.reuse, R0, R4 ;  /* 0x0000000005007224 */ /* 0x040fe400078e0204 */
[----:B------:R-:W2:Y:S03]  /*0160*/  S2R R4, SR_TID.Y ;  /* 0x0000000000047919 */ /* 0x000ea60000002200 */
[----:B------:R-:W-:-:S13]  /*0170*/  ISETP.GT.U32.AND P1, PT, R5, R0, PT ;  /* 0x000000000500720c */ /* 0x000fda0003f24070 */
[-C--:B------:R-:W-:Y:S02]  /*0180*/  @!P1 IADD3 R0, PT, PT, R0, -R5.reuse, RZ ;  /* 0x8000000500009210 */ /* 0x080fe40007ffe0ff */
[----:B------:R-:W-:Y:S02]  /*0190*/  @!P1 IADD3 R2, PT, PT, R2, 0x1, RZ ;  /* 0x0000000102029810 */ /* 0x000fe40007ffe0ff */
[----:B------:R-:W-:Y:S02]  /*01a0*/  ISETP.GE.U32.AND P0, PT, R0, R5, PT ;  /* 0x000000050000720c */ /* 0x000fe40003f06070 */
[----:B------:R-:W-:Y:S02]  /*01b0*/  LOP3.LUT R0, R9, R6, RZ, 0x3c, !PT ;  /* 0x0000000609007212 */ /* 0x000fe400078e3cff */
[----:B------:R-:W-:Y:S02]  /*01c0*/  ISETP.NE.AND P1, PT, R6, RZ, PT ;  /* 0x000000ff0600720c */ /* 0x000fe40003f25270 */
[----:B------:R-:W-:-:S02]  /*01d0*/  ISETP.GE.AND P2, PT, R0, RZ, PT ;  /* 0x000000ff0000720c */ /* 0x000fc40003f46270 */
[----:B--2---:R-:W-:-:S05]  /*01e0*/  LEA R39, R39, R4, 0x4 ;  /* 0x0000000427277211 */ /* 0x004fca00078e20ff */
[----:B------:R-:W-:-:S06]  /*01f0*/  @P0 IADD3 R2, PT, PT, R2, 0x1, RZ ;  /* 0x0000000102020810 */ /* 0x000fcc0007ffe0ff */
[----:B------:R-:W-:Y:S02]  /*0200*/  @!P2 IADD3 R2, PT, PT, -R2, RZ, RZ ;  /* 0x000000ff0202a210 */ /* 0x000fe40007ffe1ff */
[----:B------:R-:W-:-:S04]  /*0210*/  @!P1 LOP3.LUT R2, RZ, R6, RZ, 0x33, !PT ;  /* 0x00000006ff029212 */ /* 0x000fc800078e33ff */
[----:B------:R-:W-:-:S13]  /*0220*/  ISETP.GE.AND P0, PT, R39, R2, PT ;  /* 0x000000022700720c */ /* 0x000fda0003f06270 */
[----:B0--3--:R-:W-:Y:S05]  /*0230*/  @P0 EXIT ;  /* 0x000000000000094d */ /* 0x009fea0003800000 */
[----:B------:R0:W-:Y:S01]  /*0240*/  STL.128 [R1], RZ ;  /* 0x000000ff01007387 */ /* 0x0001e20000100c00 */
[----:B------:R-:W-:Y:S01]  /*0250*/  ISETP.GE.AND P0, PT, R6, 0x1, PT ;  /* 0x000000010600780c */ /* 0x000fe20003f06270 */
[----:B------:R-:W1:Y:S01]  /*0260*/  LDCU.64 UR12, c[0x0][0x358] ;  /* 0x00006b00ff0c77ac */ /* 0x000e620008000a00 */
[----:B------:R-:W-:Y:S01]  /*0270*/  IMAD.WIDE R46, R3, 0x8, R46 ;  /* 0x00000008032e7825 */ /* 0x000fe200078e022e */
[----:B------:R0:W-:Y:S01]  /*0280*/  STL.128 [R1+0x10], RZ ;  /* 0x000010ff01007387 */ /* 0x0001e20000100c00 */
[----:B------:R-:W-:Y:S02]  /*0290*/  IADD3 R0, PT, PT, R1, 0x20, RZ ;  /* 0x0000002001007810 */ /* 0x000fe40007ffe0ff */
[----:B------:R-:W-:Y:S01]  /*02a0*/  MOV R38, RZ ;  /* 0x000000ff00267202 */ /* 0x000fe20000000f00 */
[----:B------:R0:W-:Y:S01]  /*02b0*/  STL.128 [R1+0x20], RZ ;  /* 0x000020ff01007387 */ /* 0x0001e20000100c00 */
[----:B------:R-:W-:-:S03]  /*02c0*/  MOV R37, 0xff7fffff ;  /* 0xff7fffff00257802 */ /* 0x000fc60000000f00 */
[----:B------:R0:W-:Y:S04]  /*02d0*/  STL.128 [R1+0x30], RZ ;  /* 0x000030ff01007387 */ /* 0x0001e80000100c00 */
        /* <DEDUP_REMOVED lines=11> */
[----:B------:R0:W-:Y:S01]  /*0390*/  STL.128 [R1+0xf0], RZ ;  /* 0x0000f0ff01007387 */ /* 0x0001e20000100c00 */
[----:B-1----:R-:W-:Y:S05]  /*03a0*/  @!P0 BRA `(.L_x_0) ;  /* 0x0000004000488947 */ /* 0x002fea0003800000 */
[----:B------:R-:W5:Y:S01]  /*03b0*/  LDG.E.64 R46, desc[UR12][R46.64] ;  /* 0x0000000c2e2e7981 */ /* 0x000f62000c1e1b00 */
[----:B------:R-:W1:Y:S01]  /*03c0*/  LDCU UR9, c[0x0][0x3ac] ;  /* 0x00007580ff0977ac */ /* 0x000e620008000800 */
[----:B------:R-:W-:Y:S01]  /*03d0*/  HFMA2 R38, -RZ, RZ, 0, 0 ;  /* 0x00000000ff267431 */ /* 0x000fe200000001ff */
[----:B------:R-:W-:Y:S01]  /*03e0*/  MOV R37, 0xff7fffff ;  /* 0xff7fffff00257802 */ /* 0x000fe20000000f00 */
[----:B------:R-:W2:Y:S01]  /*03f0*/  LDCU UR15, c[0x0][0x360] ;  /* 0x00006c00ff0f77ac */ /* 0x000ea20008000800 */
[----:B------:R-:W3:Y:S01]  /*0400*/  LDCU UR16, c[0x0][0x364] ;  /* 0x00006c80ff1077ac */ /* 0x000ee20008000800 */
[----:B------:R-:W-:Y:S01]  /*0410*/  UIADD3 UR8, UPT, UPT, UR8, 0x100, URZ ;  /* 0x0000010008087890 */ /* 0x000fe2000fffe0ff */
[----:B------:R-:W-:Y:S01]  /*0420*/  UMOV UR4, URZ ;  /* 0x000000ff00047c82 */ /* 0x000fe20008000000 */
[----:B-1----:R-:W-:-:S12]  /*0430*/  ULOP3.LUT UR9, UR9, 0x7ffffff0, URZ, 0xc0, !UPT ;  /* 0x7ffffff009097892 */ /* 0x002fd8000f8ec0ff */
.L_x_60:
[----:B01-34-:R-:W1:Y:S08]  /*0440*/  LDC R6, c[0x0][0x3b8] ;  /* 0x0000ee00ff067b82 */ /* 0x01be700000000800 */
[----:B------:R-:W4:Y:S08]  /*0450*/  LDC R3, c[0x0][0x3b4] ;  /* 0x0000ed00ff037b82 */ /* 0x000f300000000800 */
[----:B------:R-:W0:Y:S01]  /*0460*/  LDC.64 R44, c[0x0][0x388] ;  /* 0x0000e200ff2c7b82 */ /* 0x000e220000000a00 */
[----:B-1----:R-:W-:-:S07]  /*0470*/  IABS R7, R6 ;  /* 0x0000000600077213 */ /* 0x002fce0000000000 */
[----:B------:R-:W1:Y:S01]  /*0480*/  LDC.64 R42, c[0x0][0x390] ;  /* 0x0000e400ff2a7b82 */ /* 0x000e620000000a00 */
[C---:B------:R-:W-:Y:S01]  /*0490*/  ISETP.NE.AND P2, PT, R6.reuse, RZ, PT ;  /* 0x000000ff0600720c */ /* 0x040fe20003f45270 */
[----:B--2---:R-:W2:Y:S01]  /*04a0*/  I2F.RP R8, R7 ;  /* 0x0000000700087306 */ /* 0x004ea20000209400 */
[----:B----4-:R-:W-:-:S04]  /*04b0*/  IADD3 R3, PT, PT, R6, -UR4, R3 ;  /* 0x8000000406037c10 */ /* 0x010fc8000fffe003 */
[----:B------:R-:W-:Y:S02]  /*04c0*/  IABS R10, R3 ;  /* 0x00000003000a7213 */ /* 0x000fe40000000000 */
[----:B------:R-:W-:Y:S01]  /*04d0*/  ISETP.GE.AND P1, PT, R3, RZ, PT ;  /* 0x000000ff0300720c */ /* 0x000fe20003f26270 */
[----:B--2---:R-:W2:Y:S02]  /*04e0*/  MUFU.RCP R8, R8 ;  /* 0x0000000800087308 */ /* 0x004ea40000001000 */
[----:B--2---:R-:W-:-:S06]  /*04f0*/  IADD3 R9, PT, PT, R8, 0xffffffe, RZ ;  /* 0x0ffffffe08097810 */ /* 0x004fcc0007ffe0ff */
[----:B------:R-:W2:Y:S02]  /*0500*/  F2I.FTZ.U32.TRUNC.NTZ R5, R9 ;  /* 0x0000000900057305 */ /* 0x000ea4000021f000 */
[----:B--2---:R-:W-:-:S05]  /*0510*/  IADD3 R4, PT, PT, RZ, -R5, RZ ;  /* 0x80000005ff047210 */ /* 0x004fca0007ffe0ff */
[----:B------:R-:W-:Y:S01]  /*0520*/  IMAD R11, R4, R7, RZ ;  /* 0x00000007040b7224 */ /* 0x000fe200078e02ff */
[----:B------:R-:W-:-:S05]  /*0530*/  MOV R4, RZ ;  /* 0x000000ff00047202 */ /* 0x000fca0000000f00 */
[----:B------:R-:W-:Y:S01]  /*0540*/  IMAD.HI.U32 R4, R5, R11, R4 ;  /* 0x0000000b05047227 */ /* 0x000fe200078e0004 */
[----:B------:R-:W-:-:S05]  /*0550*/  MOV R5, R10 ;  /* 0x0000000a00057202 */ /* 0x000fca0000000f00 */
[----:B------:R-:W-:-:S05]  /*0560*/  IMAD.HI.U32 R4, R4, R5, RZ ;  /* 0x0000000504047227 */ /* 0x000fca00078e00ff */
[----:B------:R-:W-:-:S05]  /*0570*/  IADD3 R4, PT, PT, -R4, RZ, RZ ;  /* 0x000000ff04047210 */ /* 0x000fca0007ffe1ff */
[----:B------:R-:W-:-:S05]  /*0580*/  IMAD R4, R7, R4, R5 ;  /* 0x0000000407047224 */ /* 0x000fca00078e0205 */
[----:B------:R-:W-:-:S13]  /*0590*/  ISETP.GT.U32.AND P0, PT, R7, R4, PT ;  /* 0x000000040700720c */ /* 0x000fda0003f04070 */
[----:B------:R-:W-:-:S04]  /*05a0*/  @!P0 IADD3 R4, PT, PT, R4, -R7, RZ ;  /* 0x8000000704048210 */ /* 0x000fc80007ffe0ff */
[----:B------:R-:W-:-:S13]  /*05b0*/  ISETP.GT.U32.AND P0, PT, R7, R4, PT ;  /* 0x000000040700720c */ /* 0x000fda0003f04070 */
[----:B------:R-:W-:-:S04]  /*05c0*/  @!P0 IADD3 R4, PT, PT, R4, -R7, RZ ;  /* 0x8000000704048210 */ /* 0x000fc80007ffe0ff */
[----:B------:R-:W-:Y:S02]  /*05d0*/  @!P1 IADD3 R4, PT, PT, -R4, RZ, RZ ;  /* 0x000000ff04049210 */ /* 0x000fe40007ffe1ff */
[----:B------:R-:W-:-:S05]  /*05e0*/  @!P2 LOP3.LUT R4, RZ, R6, RZ, 0x33, !PT ;  /* 0x00000006ff04a212 */ /* 0x000fca00078e33ff */
[----:B0-----:R-:W-:-:S04]  /*05f0*/  IMAD.WIDE R44, R4, 0x8, R44 ;  /* 0x00000008042c7825 */ /* 0x001fc800078e022c */
[----:B-1----:R-:W-:Y:S02]  /*0600*/  IMAD.WIDE R42, R4, 0x8, R42 ;  /* 0x00000008042a7825 */ /* 0x002fe400078e022a */
[----:B-----5:R-:W5:Y:S04]  /*0610*/  LDG.E.64 R44, desc[UR12][R44.64] ;  /* 0x0000000c2c2c7981 */ /* 0x020f68000c1e1b00 */
[----:B------:R-:W5:Y:S01]  /*0620*/  LDG.E.64 R42, desc[UR12][R42.64] ;  /* 0x0000000c2a2a7981 */ /* 0x000f62000c1e1b00 */
[----:B------:R-:W-:Y:S01]  /*0630*/  UIADD3 UR4, UPT, UPT, UR4, 0x1, URZ ;  /* 0x0000000104047890 */ /* 0x000fe2000fffe0ff */
[----:B------:R-:W-:-:S05]  /*0640*/  UMOV UR5, URZ ;  /* 0x000000ff00057c82 */ /* 0x000fca0008000000 */
[----:B------:R-:W-:-:S04]  /*0650*/  ISETP.NE.AND P0, PT, R6, UR4, PT ;  /* 0x0000000406007c0c */ /* 0x000fc8000bf05270 */
[----:B------:R-:W-:-:S09]  /*0660*/  P2R R40, PR, RZ, 0x1 ;  /* 0x00000001ff287803 */ /* 0x000fd20000000000 */
.L_x_59:
[----:B01-34-:R-:W0:Y:S01]  /*0670*/  S2R R4, SR_TID.Y ;  /* 0x0000000000047919 */ /* 0x01be220000002200 */
[----:B------:R-:W-:Y:S01]  /*0680*/  IADD3 R3, PT, PT, R2, 0x1f, RZ ;  /* 0x0000001f02037810 */ /* 0x000fe20007ffe0ff */
[----:B------:R-:W-:Y:S01]  /*0690*/  USHF.L.U32 UR10, UR5, 0x5, URZ ;  /* 0x00000005050a7899 */ /* 0x000fe200080006ff */
[----:B------:R-:W-:Y:S01]  /*06a0*/  BSSY.RECONVERGENT B0, `(.L_x_1) ;  /* 0x0000028000007945 */ /* 0x000fe20003800200 */
[----:B------:R-:W-:Y:S01]  /*06b0*/  UIADD3 UR5, UPT, UPT, UR5, 0x1, URZ ;  /* 0x0000000105057890 */ /* 0x000fe2000fffe0ff */
[----:B------:R-:W-:-:S05]  /*06c0*/  SHF.R.U32.HI R3, RZ, 0x5, R3 ;  /* 0x00000005ff037819 */ /* 0x000fca0000011603 */
[----:B------:R-:W-:Y:S02]  /*06d0*/  ISETP.NE.AND P0, PT, R3, UR5, PT ;  /* 0x0000000503007c0c */ /* 0x000fe4000bf05270 */
[----:B0-----:R-:W-:-:S13]  /*06e0*/  ISETP.GT.U32.AND P1, PT, R4, 0x1f, PT ;  /* 0x0000001f0400780c */ /* 0x001fda0003f24070 */
[----:B--2---:R-:W-:Y:S05]  /*06f0*/  @P1 BRA `(.L_x_2) ;  /* 0x0000000000881947 */ /* 0x004fea0003800000 */
[----:B------:R-:W-:-:S07]  /*0700*/  MOV R3, R4 ;  /* 0x0000000400037202 */ /* 0x000fce0000000f00 */
.L_x_6:
[----:B0-----:R-:W0:Y:S01]  /*0710*/  S2R R10, SR_TID.X ;  /* 0x00000000000a7919 */ /* 0x001e220000002100 */
[----:B------:R-:W0:Y:S01]  /*0720*/  LDC R12, c[0x0][0x3ac] ;  /* 0x0000eb00ff0c7b82 */ /* 0x000e220000000800 */
[----:B------:R-:W-:Y:S01]  /*0730*/  IADD3 R9, PT, PT, R3, UR10, RZ ;  /* 0x0000000a03097c10 */ /* 0x000fe2000fffe0ff */
[----:B------:R-:W-:Y:S01]  /*0740*/  BSSY.RECONVERGENT B1, `(.L_x_3) ;  /* 0x000001a000017945 */ /* 0x000fe20003800200 */
[----:B0-----:R-:W-:-:S04]  /*0750*/  ISETP.GE.AND P1, PT, R10, R12, PT ;  /* 0x0000000c0a00720c */ /* 0x001fc80003f26270 */
[----:B------:R-:W-:-:S13]  /*0760*/  ISETP.GE.OR P1, PT, R9, R2, P1 ;  /* 0x000000020900720c */ /* 0x000fda0000f26670 */
[----:B------:R-:W-:Y:S05]  /*0770*/  @P1 BRA `(.L_x_4) ;  /* 0x0000000000581947 */ /* 0x000fea0003800000 */
[----:B------:R-:W0:Y:S01]  /*0780*/  S2R R15, SR_CgaCtaId ;  /* 0x00000000000f7919 */ /* 0x000e220000008800 */
[----:B------:R-:W-:Y:S01]  /*0790*/  MOV R4, 0x400 ;  /* 0x0000040000047802 */ /* 0x000fe20000000f00 */
[----:B------:R-:W-:Y:S01]  /*07a0*/  IMAD R9, R9, R12, R10 ;  /* 0x0000000c09097224 */ /* 0x000fe200078e020a */
[----:B------:R-:W-:Y:S02]  /*07b0*/  LEA R8, R3, R10, 0x6 ;  /* 0x0000000a03087211 */ /* 0x000fe400078e30ff */
[----:B------:R-:W-:Y:S02]  /*07c0*/  IADD3 R5, PT, PT, R4, 0x2000, RZ ;  /* 0x0000200004057810 */ /* 0x000fe40007ffe0ff */
[----:B------:R-:W-:Y:S02]  /*07d0*/  SHF.L.U32 R8, R8, 0x2, RZ ;  /* 0x0000000208087819 */ /* 0x000fe400000006ff */
[C---:B0-----:R-:W-:Y:S02]  /*07e0*/  LEA R11, R15.reuse, R4, 0x18 ;  /* 0x000000040f0b7211 */ /* 0x041fe400078ec0ff */
[----:B------:R-:W-:-:S07]  /*07f0*/  LEA R15, R15, R5, 0x18 ;  /* 0x000000050f0f7211 */ /* 0x000fce00078ec0ff */
.L_x_5:
[----:B0----5:R-:W-:-:S04]  /*0800*/  IMAD.WIDE R4, R9, 0x4, R44 ;  /* 0x0000000409047825 */ /* 0x021fc800078e022c */
[----:B------:R-:W-:Y:S02]  /*0810*/  IMAD.WIDE R6, R9, 0x4, R42 ;  /* 0x0000000409067825 */ /* 0x000fe400078e022a */
[----:B------:R-:W2:Y:S04]  /*0820*/  LDG.E R4, desc[UR12][R4.64] ;  /* 0x0000000c04047981 */ /* 0x000ea8000c1e1900 */
[----:B------:R-:W4:Y:S01]  /*0830*/  LDG.E R6, desc[UR12][R6.64] ;  /* 0x0000000c06067981 */ /* 0x000f22000c1e1900 */
[-C--:B------:R-:W-:Y:S02]  /*0840*/  IADD3 R13, PT, PT, R11, R8.reuse, RZ ;  /* 0x000000080b0d7210 */ /* 0x080fe40007ffe0ff */
[----:B------:R-:W-:Y:S02]  /*0850*/  IADD3 R17, PT, PT, R15, R8, RZ ;  /* 0x000000080f117210 */ /* 0x000fe40007ffe0ff */
[----:B------:R-:W-:-:S02]  /*0860*/  IADD3 R10, PT, PT, R10, UR15, RZ ;  /* 0x0000000f0a0a7c10 */ /* 0x000fc4000fffe0ff */
[----:B------:R-:W-:Y:S02]  /*0870*/  MOV R19, UR15 ;  /* 0x0000000f00137c02 */ /* 0x000fe40008000f00 */
[----:B------:R-:W-:Y:S02]  /*0880*/  ISETP.GE.AND P1, PT, R10, R12, PT ;  /* 0x0000000c0a00720c */ /* 0x000fe40003f26270 */
[----:B------:R-:W-:Y:S02]  /*0890*/  LEA R8, R19, R8, 0x2 ;  /* 0x0000000813087211 */ /* 0x000fe400078e10ff */
[----:B------:R-:W-:Y:S01]  /*08a0*/  IADD3 R9, PT, PT, R9, UR15, RZ ;  /* 0x0000000f09097c10 */ /* 0x000fe2000fffe0ff */
[----:B--2---:R0:W-:Y:S04]  /*08b0*/  STS [R13], R4 ;  /* 0x000000040d007388 */ /* 0x0041e80000000800 */
[----:B----4-:R0:W-:Y:S04]  /*08c0*/  STS [R17], R6 ;  /* 0x0000000611007388 */ /* 0x0101e80000000800 */
[----:B------:R-:W-:Y:S05]  /*08d0*/  @!P1 BRA `(.L_x_5) ;  /* 0xfffffffc00c89947 */ /* 0x000fea000383ffff */
.L_x_4:
[----:B---3--:R-:W-:Y:S05]  /*08e0*/  BSYNC.RECONVERGENT B1 ;  /* 0x0000000000017941 */ /* 0x008fea0003800200 */
.L_x_3:
[----:B------:R-:W-:-:S04]  /*08f0*/  IADD3 R3, PT, PT, R3, UR16, RZ ;  /* 0x0000001003037c10 */ /* 0x000fc8000fffe0ff */
[----:B------:R-:W-:-:S13]  /*0900*/  ISETP.GE.U32.AND P1, PT, R3, 0x20, PT ;  /* 0x000000200300780c */ /* 0x000fda0003f26070 */
[----:B------:R-:W-:Y:S05]  /*0910*/  @!P1 BRA `(.L_x_6) ;  /* 0xfffffffc007c9947 */ /* 0x000fea000383ffff */
.L_x_2:
[----:B---3--:R-:W-:Y:S05]  /*0920*/  BSYNC.RECONVERGENT B0 ;  /* 0x0000000000007941 */ /* 0x008fea0003800200 */
.L_x_1:
[----:B------:R-:W1:Y:S02]  /*0930*/  LDCU UR6, c[0x0][0x3ac] ;  /* 0x00007580ff0677ac */ /* 0x000e640008000800 */
[----:B-1----:R-:W-:Y:S01]  /*0940*/  UISETP.GE.AND UP0, UPT, UR6, 0x1, UPT ;  /* 0x000000010600788c */ /* 0x002fe2000bf06270 */
[----:B------:R-:W-:Y:S08]  /*0950*/  BAR.SYNC.DEFER_BLOCKING 0x0 ;  /* 0x0000000000007b1d */ /* 0x000ff00000010000 */
[----:B------:R-:W-:Y:S05]  /*0960*/  BRA.U !UP0, `(.L_x_7) ;  /* 0x0000000908607547 */ /* 0x000fea000b800000 */
[----:B------:R-:W-:-:S05]  /*0970*/  UMOV UR6, URZ ;  /* 0x000000ff00067c82 */ /* 0x000fca0008000000 */
.L_x_13:
[----:B------:R-:W-:Y:S01]  /*0980*/  UIADD3 UR7, UPT, UPT, UR10, UR6, URZ ;  /* 0x000000060a077290 */ /* 0x000fe2000fffe0ff */
[----:B-1----:R-:W-:-:S05]  /*0990*/  MOV R19, 0xff7fffff ;  /* 0xff7fffff00137802 */ /* 0x002fca0000000f00 */
[----:B------:R-:W-:-:S13]  /*09a0*/  ISETP.LE.AND P1, PT, R2, UR7, PT ;  /* 0x0000000702007c0c */ /* 0x000fda000bf23270 */
[----:B------:R-:W-:Y:S05]  /*09b0*/  @P1 BRA `(.L_x_8) ;  /* 0x00000008000c1947 */ /* 0x000fea0003800000 */
[----:B------:R-:W1:Y:S01]  /*09c0*/  LDCU UR17, c[0x0][0x3ac] ;  /* 0x00007580ff1177ac */ /* 0x000e620008000800 */
[----:B------:R-:W2:Y:S01]  /*09d0*/  S2UR UR11, SR_CgaCtaId ;  /* 0x00000000000b79c3 */ /* 0x000ea20000008800 */
[----:B------:R-:W-:Y:S01]  /*09e0*/  HFMA2 R19, -RZ, RZ, 0, 0 ;  /* 0x00000000ff137431 */ /* 0x000fe200000001ff */
[----:B------:R-:W-:-:S06]  /*09f0*/  UMOV UR7, 0x400 ;  /* 0x0000040000077882 */ /* 0x000fcc0000000000 */
[----:B------:R-:W3:Y:S01]  /*0a00*/  LDC R20, c[0x0][0x3ac] ;  /* 0x0000eb00ff147b82 */ /* 0x000ee20000000800 */
[----:B-1----:R-:W-:Y:S02]  /*0a10*/  UISETP.GE.U32.AND UP0, UPT, UR17, 0x10, UPT ;  /* 0x000000101100788c */ /* 0x002fe4000bf06070 */
[----:B--2---:R-:W-:-:S03]  /*0a20*/  ULEA UR11, UR11, UR7, 0x18 ;  /* 0x000000070b0b7291 */ /* 0x004fc6000f8ec0ff */
[----:B------:R-:W-:Y:S01]  /*0a30*/  UMOV UR7, URZ ;  /* 0x000000ff00077c82 */ /* 0x000fe20008000000 */
[----:B------:R-:W-:Y:S01]  /*0a40*/  ULEA UR11, UR6, UR11, 0x8 ;  /* 0x0000000b060b7291 */ /* 0x000fe2000f8e40ff */
[----:B---3--:R-:W-:Y:S02]  /*0a50*/  IMAD R3, R39, R20, RZ ;  /* 0x0000001427037224 */ /* 0x008fe400078e02ff */
[----:B------:R-:W-:Y:S09]  /*0a60*/  BRA.U !UP0, `(.L_x_9) ;  /* 0x0000000108b47547 */ /* 0x000ff2000b800000 */
[----:B------:R-:W-:Y:S01]  /*0a70*/  MOV R19, RZ ;  /* 0x000000ff00137202 */ /* 0x000fe20000000f00 */
[----:B------:R-:W-:-:S06]  /*0a80*/  UMOV UR7, URZ ;  /* 0x000000ff00077c82 */ /* 0x000fcc0008000000 */
.L_x_10:
[----:B------:R-:W-:-:S05]  /*0a90*/  IADD3 R23, PT, PT, R3, UR7, RZ ;  /* 0x0000000703177c10 */ /* 0x000fca000fffe0ff */
[----:B------:R-:W-:-:S05]  /*0aa0*/  IMAD.WIDE.U32 R22, R23, 0x4, R46 ;  /* 0x0000000417167825 */ /* 0x000fca00078e002e */
[----:B------:R-:W2:Y:S04]  /*0ab0*/  LDG.E R16, desc[UR12][R22.64] ;  /* 0x0000000c16107981 */ /* 0x000ea8000c1e1900 */
[----:B0-----:R-:W3:Y:S04]  /*0ac0*/  LDG.E R17, desc[UR12][R22.64+0x4] ;  /* 0x0000040c16117981 */ /* 0x001ee8000c1e1900 */
[----:B------:R-:W4:Y:S04]  /*0ad0*/  LDG.E R18, desc[UR12][R22.64+0x8] ;  /* 0x0000080c16127981 */ /* 0x000f28000c1e1900 */
        /* <DEDUP_REMOVED lines=12> */
[----:B------:R-:W4:Y:S01]  /*0ba0*/  LDG.E R34, desc[UR12][R22.64+0x3c] ;  /* 0x00003c0c16227981 */ /* 0x000f22000c1e1900 */
[----:B------:R-:W-:-:S02]  /*0bb0*/  ULEA UR17, UR7, UR11, 0x2 ;  /* 0x0000000b07117291 */ /* 0x000fc4000f8e10ff */
[----:B------:R-:W-:-:S04]  /*0bc0*/  UIADD3 UR7, UPT, UPT, UR7, 0x10, URZ ;  /* 0x0000001007077890 */ /* 0x000fc8000fffe0ff */
[----:B------:R-:W-:-:S03]  /*0bd0*/  UISETP.NE.AND UP0, UPT, UR7, UR9, UPT ;  /* 0x000000090700728c */ /* 0x000fc6000bf05270 */
[----:B------:R-:W2:Y:S04]  /*0be0*/  LDS.128 R4, [UR17] ;  /* 0x00000011ff047984 */ /* 0x000ea80008000c00 */
[----:B------:R-:W0:Y:S04]  /*0bf0*/  LDS.128 R8, [UR17+0x10] ;  /* 0x00001011ff087984 */ /* 0x000e280008000c00 */
[----:B------:R-:W1:Y:S01]  /*0c00*/  LDS.128 R12, [UR17+0x20] ;  /* 0x00002011ff0c7984 */ /* 0x000e620008000c00 */
[----:B--2---:R-:W-:-:S04]  /*0c10*/  FFMA R4, R16, R4, R19 ;  /* 0x0000000410047223 */ /* 0x004fc80000000013 */
[----:B---3--:R-:W-:-:S04]  /*0c20*/  FFMA R5, R17, R5, R4 ;  /* 0x0000000511057223 */ /* 0x008fc80000000004 */
[----:B----4-:R-:W-:Y:S02]  /*0c30*/  FFMA R6, R18, R6, R5 ;  /* 0x0000000612067223 */ /* 0x010fe40000000005 */
[----:B------:R-:W2:Y:S02]  /*0c40*/  LDS.128 R16, [UR17+0x30] ;  /* 0x00003011ff107984 */ /* 0x000ea40008000c00 */
[----:B------:R-:W-:-:S04]  /*0c50*/  FFMA R7, R33, R7, R6 ;  /* 0x0000000721077223 */ /* 0x000fc80000000006 */
[----:B0-----:R-:W-:-:S04]  /*0c60*/  FFMA R7, R36, R8, R7 ;  /* 0x0000000824077223 */ /* 0x001fc80000000007 */
[----:B------:R-:W-:-:S04]  /*0c70*/  FFMA R32, R32, R9, R7 ;  /* 0x0000000920207223 */ /* 0x000fc80000000007 */
[----:B------:R-:W-:-:S04]  /*0c80*/  FFMA R31, R31, R10, R32 ;  /* 0x0000000a1f1f7223 */ /* 0x000fc80000000020 */
[----:B------:R-:W-:-:S04]  /*0c90*/  FFMA R30, R30, R11, R31 ;  /* 0x0000000b1e1e7223 */ /* 0x000fc8000000001f */
[----:B-1----:R-:W-:-:S04]  /*0ca0*/  FFMA R29, R29, R12, R30 ;  /* 0x0000000c1d1d7223 */ /* 0x002fc8000000001e */
[----:B------:R-:W-:-:S04]  /*0cb0*/  FFMA R28, R28, R13, R29 ;  /* 0x0000000d1c1c7223 */ /* 0x000fc8000000001d */
[----:B------:R-:W-:-:S04]  /*0cc0*/  FFMA R27, R27, R14, R28 ;  /* 0x0000000e1b1b7223 */ /* 0x000fc8000000001c */
[----:B------:R-:W-:-:S04]  /*0cd0*/  FFMA R26, R26, R15, R27 ;  /* 0x0000000f1a1a7223 */ /* 0x000fc8000000001b */
[----:B--2---:R-:W-:-:S04]  /*0ce0*/  FFMA R25, R25, R16, R26 ;  /* 0x0000001019197223 */ /* 0x004fc8000000001a */
[----:B------:R-:W-:-:S04]  /*0cf0*/  FFMA R24, R24, R17, R25 ;  /* 0x0000001118187223 */ /* 0x000fc80000000019 */
[----:B------:R-:W-:-:S04]  /*0d00*/  FFMA R21, R21, R18, R24 ;  /* 0x0000001215157223 */ /* 0x000fc80000000018 */
[----:B------:R-:W-:Y:S01]  /*0d10*/  FFMA R19, R34, R19, R21 ;  /* 0x0000001322137223 */ /* 0x000fe20000000015 */
[----:B------:R-:W-:Y:S06]  /*0d20*/  BRA.U UP0, `(.L_x_10) ;  /* 0xfffffffd00587547 */ /* 0x000fec000b83ffff */
[----:B------:R-:W-:-:S05]  /*0d30*/  UMOV UR7, UR9 ;  /* 0x0000000900077c82 */ /* 0x000fca0008000000 */
.L_x_9:
[----:B0-----:R-:W-:-:S04]  /*0d40*/  LOP3.LUT R4, R20, 0xf, RZ, 0xc0, !PT ;  /* 0x0000000f14047812 */ /* 0x001fc800078ec0ff */
[----:B------:R-:W-:-:S13]  /*0d50*/  ISETP.NE.AND P1, PT, R4, RZ, PT ;  /* 0x000000ff0400720c */ /* 0x000fda0003f25270 */
[----:B------:R-:W-:Y:S05]  /*0d60*/  @!P1 BRA `(.L_x_8) ;  /* 0x0000000400209947 */ /* 0x000fea0003800000 */
[----:B------:R-:W-:Y:S02]  /*0d70*/  IADD3 R4, PT, PT, R4, -0x1, RZ ;  /* 0xffffffff04047810 */ /* 0x000fe40007ffe0ff */
[----:B------:R-:W-:Y:S02]  /*0d80*/  LOP3.LUT R24, R20, 0x7, RZ, 0xc0, !PT ;  /* 0x0000000714187812 */ /* 0x000fe400078ec0ff */
[----:B------:R-:W-:Y:S02]  /*0d90*/  ISETP.GE.U32.AND P1, PT, R4, 0x7, PT ;  /* 0x000000070400780c */ /* 0x000fe40003f26070 */
[----:B------:R-:W-:-:S11]  /*0da0*/  ISETP.NE.AND P2, PT, R24, RZ, PT ;  /* 0x000000ff1800720c */ /* 0x000fd60003f45270 */
[----:B------:R-:W-:Y:S05]  /*0db0*/  @!P1 BRA `(.L_x_11) ;  /* 0x0000000000689947 */ /* 0x000fea0003800000 */
[C---:B------:R-:W-:Y:S02]  /*0dc0*/  IADD3 R13, PT, PT, R3.reuse, UR7, RZ ;  /* 0x00000007030d7c10 */ /* 0x040fe4000fffe0ff */
[----:B------:R-:W-:-:S03]  /*0dd0*/  IADD3 R5, P1, PT, R3, UR7, RZ ;  /* 0x0000000703057c10 */ /* 0x000fc6000ff3e0ff */
[----:B------:R-:W-:Y:S01]  /*0de0*/  IMAD.WIDE.U32 R12, R13, 0x4, R46 ;  /* 0x000000040d0c7825 */ /* 0x000fe200078e002e */
[----:B------:R-:W-:Y:S02]  /*0df0*/  IADD3.X R4, PT, PT, RZ, RZ, RZ, P1, !PT ;  /* 0x000000ffff047210 */ /* 0x000fe40000ffe4ff */
[----:B------:R-:W-:-:S03]  /*0e00*/  LEA R14, P1, R5, R46, 0x2 ;  /* 0x0000002e050e7211 */ /* 0x000fc600078210ff */
[----:B------:R-:W2:Y:S01]  /*0e10*/  LDG.E R12, desc[UR12][R12.64] ;  /* 0x0000000c0c0c7981 */ /* 0x000ea2000c1e1900 */
[----:B------:R-:W-:-:S05]  /*0e20*/  LEA.HI.X R15, R5, R47, R4, 0x2, P1 ;  /* 0x0000002f050f7211 */ /* 0x000fca00008f1404 */
[----:B------:R-:W3:Y:S04]  /*0e30*/  LDG.E R17, desc[UR12][R14.64+0x4] ;  /* 0x0000040c0e117981 */ /* 0x000ee8000c1e1900 */
[----:B------:R-:W4:Y:S04]  /*0e40*/  LDG.E R16, desc[UR12][R14.64+0x8] ;  /* 0x0000080c0e107981 */ /* 0x000f28000c1e1900 */
[----:B------:R-:W4:Y:S04]  /*0e50*/  LDG.E R21, desc[UR12][R14.64+0xc] ;  /* 0x00000c0c0e157981 */ /* 0x000f28000c1e1900 */
[----:B------:R-:W4:Y:S04]  /*0e60*/  LDG.E R18, desc[UR12][R14.64+0x10] ;  /* 0x0000100c0e127981 */ /* 0x000f28000c1e1900 */
[----:B------:R-:W4:Y:S04]  /*0e70*/  LDG.E R23, desc[UR12][R14.64+0x14] ;  /* 0x0000140c0e177981 */ /* 0x000f28000c1e1900 */
[----:B------:R-:W4:Y:S04]  /*0e80*/  LDG.E R22, desc[UR12][R14.64+0x18] ;  /* 0x0000180c0e167981 */ /* 0x000f28000c1e1900 */
[----:B------:R-:W4:Y:S01]  /*0e90*/  LDG.E R25, desc[UR12][R14.64+0x1c] ;  /* 0x00001c0c0e197981 */ /* 0x000f22000c1e1900 */
[----:B------:R-:W-:-:S09]  /*0ea0*/  ULEA UR17, UR7, UR11, 0x2 ;  /* 0x0000000b07117291 */ /* 0x000fd2000f8e10ff */
[----:B------:R-:W2:Y:S04]  /*0eb0*/  LDS.128 R4, [UR17] ;  /* 0x00000011ff047984 */ /* 0x000ea80008000c00 */
[----:B------:R-:W0:Y:S01]  /*0ec0*/  LDS.128 R8, [UR17+0x10] ;  /* 0x00001011ff087984 */ /* 0x000e220008000c00 */
[----:B------:R-:W-:Y:S01]  /*0ed0*/  UIADD3 UR7, UPT, UPT, UR7, 0x8, URZ ;  /* 0x0000000807077890 */ /* 0x000fe2000fffe0ff */
[----:B--2---:R-:W-:-:S04]  /*0ee0*/  FFMA R4, R12, R4, R19 ;  /* 0x000000040c047223 */ /* 0x004fc80000000013 */
[----:B---3--:R-:W-:-:S04]  /*0ef0*/  FFMA R5, R17, R5, R4 ;  /* 0x0000000511057223 */ /* 0x008fc80000000004 */
[----:B----4-:R-:W-:-:S04]  /*0f00*/  FFMA R6, R16, R6, R5 ;  /* 0x0000000610067223 */ /* 0x010fc80000000005 */
[----:B------:R-:W-:-:S04]  /*0f10*/  FFMA R7, R21, R7, R6 ;  /* 0x0000000715077223 */ /* 0x000fc80000000006 */
[----:B0-----:R-:W-:-:S04]  /*0f20*/  FFMA R8, R18, R8, R7 ;  /* 0x0000000812087223 */ /* 0x001fc80000000007 */
[----:B------:R-:W-:-:S04]  /*0f30*/  FFMA R9, R23, R9, R8 ;  /* 0x0000000917097223 */ /* 0x000fc80000000008 */
[----:B------:R-:W-:-:S04]  /*0f40*/  FFMA R10, R22, R10, R9 ;  /* 0x0000000a160a7223 */ /* 0x000fc80000000009 */
[----:B------:R-:W-:-:S07]  /*0f50*/  FFMA R19, R25, R11, R10 ;  /* 0x0000000b19137223 */ /* 0x000fce000000000a */
.L_x_11:
        /* <DEDUP_REMOVED lines=15> */
[----:B------:R-:W4:Y:S01]  /*1050*/  LDG.E R15, desc[UR12][R10.64+0xc] ;  /* 0x00000c0c0a0f7981 */ /* 0x000f22000c1e1900 */
[----:B------:R-:W-:-:S09]  /*1060*/  ULEA UR17, UR7, UR11, 0x2 ;  /* 0x0000000b07117291 */ /* 0x000fd2000f8e10ff */
[----:B------:R-:W2:Y:S01]  /*1070*/  LDS.128 R4, [UR17] ;  /* 0x00000011ff047984 */ /* 0x000ea20008000c00 */
[----:B------:R-:W-:Y:S01]  /*1080*/  UIADD3 UR7, UPT, UPT, UR7, 0x4, URZ ;  /* 0x0000000407077890 */ /* 0x000fe2000fffe0ff */
[----:B--2---:R-:W-:-:S04]  /*1090*/  FFMA R4, R8, R4, R19 ;  /* 0x0000000408047223 */ /* 0x004fc80000000013 */
[----:B---3--:R-:W-:-:S04]  /*10a0*/  FFMA R5, R13, R5, R4 ;  /* 0x000000050d057223 */ /* 0x008fc80000000004 */
[----:B----4-:R-:W-:-:S04]  /*10b0*/  FFMA R6, R12, R6, R5 ;  /* 0x000000060c067223 */ /* 0x010fc80000000005 */
[----:B------:R-:W-:-:S07]  /*10c0*/  FFMA R19, R15, R7, R6 ;  /* 0x000000070f137223 */ /* 0x000fce0000000006 */
.L_x_12:
[----:B------:R-:W-:Y:S05]  /*10d0*/  @!P2 BRA `(.L_x_8) ;  /* 0x000000000044a947 */ /* 0x000fea0003800000 */
[----:B------:R-:W-:-:S05]  /*10e0*/  IADD3 R9, PT, PT, R3, UR7, RZ ;  /* 0x0000000703097c10 */ /* 0x000fca000fffe0ff */
[----:B------:R-:W-:-:S06]  /*10f0*/  IMAD.WIDE.U32 R8, R9, 0x4, R46 ;  /* 0x0000000409087825 */ /* 0x000fcc00078e002e */
[----:B------:R-:W2:Y:S01]  /*1100*/  LDG.E R8, desc[UR12][R8.64] ;  /* 0x0000000c08087981 */ /* 0x000ea2000c1e1900 */
[----:B------:R-:W-:Y:S01]  /*1110*/  ULEA UR11, UR7, UR11, 0x2 ;  /* 0x0000000b070b7291 */ /* 0x000fe2000f8e10ff */
[----:B------:R-:W-:-:S08]  /*1120*/  ISETP.NE.AND P1, PT, R20, 0x1, PT ;  /* 0x000000011400780c */ /* 0x000fd00003f25270 */
[----:B------:R-:W2:Y:S02]  /*1130*/  LDS.128 R4, [UR11] ;  /* 0x0000000bff047984 */ /* 0x000ea40008000c00 */
[----:B--2---:R-:W-:-:S03]  /*1140*/  FFMA R19, R8, R4, R19 ;  /* 0x0000000408137223 */ /* 0x004fc60000000013 */
[----:B------:R-:W-:Y:S05]  /*1150*/  @!P1 BRA `(.L_x_8) ;  /* 0x0000000000249947 */ /* 0x000fea0003800000 */
[----:B------:R-:W-:-:S04]  /*1160*/  IADD3 R3, P1, PT, R3, UR7, RZ ;  /* 0x0000000703037c10 */ /* 0x000fc8000ff3e0ff */
[----:B------:R-:W-:Y:S02]  /*1170*/  IADD3.X R4, PT, PT, RZ, RZ, RZ, P1, !PT ;  /* 0x000000ffff047210 */ /* 0x000fe40000ffe4ff */
[C---:B------:R-:W-:Y:S02]  /*1180*/  LEA R8, P2, R3.reuse, R46, 0x2 ;  /* 0x0000002e03087211 */ /* 0x040fe400078410ff */
[----:B------:R-:W-:Y:S02]  /*1190*/  ISETP.NE.AND P1, PT, R20, 0x2, PT ;  /* 0x000000021400780c */ /* 0x000fe40003f25270 */
[----:B------:R-:W-:-:S05]  /*11a0*/  LEA.HI.X R9, R3, R47, R4, 0x2, P2 ;  /* 0x0000002f03097211 */ /* 0x000fca00010f1404 */
[----:B------:R-:W2:Y:S06]  /*11b0*/  LDG.E R4, desc[UR12][R8.64+0x4] ;  /* 0x0000040c08047981 */ /* 0x000eac000c1e1900 */
[----:B------:R-:W3:Y:S01]  /*11c0*/  @P1 LDG.E R10, desc[UR12][R8.64+0x8] ;  /* 0x0000080c080a1981 */ /* 0x000ee2000c1e1900 */
[----:B--2---:R-:W-:-:S04]  /*11d0*/  FFMA R19, R4, R5, R19 ;  /* 0x0000000504137223 */ /* 0x004fc80000000013 */
[----:B---3--:R-:W-:-:S07]  /*11e0*/  @P1 FFMA R19, R10, R6, R19 ;  /* 0x000000060a131223 */ /* 0x008fce0000000013 */
.L_x_8:
[----:B------:R-:W1:Y:S01]  /*11f0*/  LDCU UR11, c[0x0][0x3b0] ;  /* 0x00007600ff0b77ac */ /* 0x000e620008000800 */
[----:B------:R-:W-:Y:S02]  /*1200*/  ULEA UR7, UR6, UR8, 0x2 ;  /* 0x0000000806077291 */ /* 0x000fe4000f8e10ff */
[----:B------:R-:W-:-:S04]  /*1210*/  UIADD3 UR6, UPT, UPT, UR6, 0x1, URZ ;  /* 0x0000000106067890 */ /* 0x000fc8000fffe0ff */
[----:B------:R-:W-:Y:S01]  /*1220*/  UISETP.NE.AND UP0, UPT, UR6, 0x20, UPT ;  /* 0x000000200600788c */ /* 0x000fe2000bf05270 */
[----:B-1----:R-:W-:-:S05]  /*1230*/  FMUL R19, R19, UR11 ;  /* 0x0000000b13137c20 */ /* 0x002fca0008400000 */
[----:B------:R1:W-:Y:S03]  /*1240*/  STL [UR7], R19 ;  /* 0x00000013ff007987 */ /* 0x0003e60008100807 */
[----:B------:R-:W-:Y:S05]  /*1250*/  BRA.U UP0, `(.L_x_13) ;  /* 0xfffffff500c87547 */ /* 0x000fea000b83ffff */
[----:B0-----:R2:W5:Y:S04]  /*1260*/  LDL.128 R4, [R1+0x100] ;  /* 0x0001000001047983 */ /* 0x0015680000100c00 */
[----:B------:R2:W5:Y:S04]  /*1270*/  LDL.128 R8, [R1+0x110] ;  /* 0x0001100001087983 */ /* 0x0005680000100c00 */
[----:B------:R2:W5:Y:S04]  /*1280*/  LDL.128 R12, [R1+0x120] ;  /* 0x00012000010c7983 */ /* 0x0005680000100c00 */
[----:B-1----:R2:W5:Y:S04]  /*1290*/  LDL.128 R16, [R1+0x130] ;  /* 0x0001300001107983 */ /* 0x0025680000100c00 */
[----:B------:R2:W5:Y:S04]  /*12a0*/  LDL.128 R20, [R1+0x140] ;  /* 0x0001400001147983 */ /* 0x0005680000100c00 */
[----:B------:R2:W5:Y:S04]  /*12b0*/  LDL.128 R24, [R1+0x150] ;  /* 0x0001500001187983 */ /* 0x0005680000100c00 */
[----:B------:R2:W5:Y:S04]  /*12c0*/  LDL.128 R28, [R1+0x160] ;  /* 0x00016000011c7983 */ /* 0x0005680000100c00 */
[----:B------:R2:W5:Y:S01]  /*12d0*/  LDL.128 R32, [R1+0x170] ;  /* 0x0001700001207983 */ /* 0x0005620000100c00 */
[----:B------:R-:W-:Y:S05]  /*12e0*/  BRA `(.L_x_14) ;  /* 0x0000000800207947 */ /* 0x000fea0003800000 */
.L_x_7:
[----:B------:R-:W-:Y:S02]  /*12f0*/  UIADD3 UR6, UPT, UPT, UR10, 0x1, URZ ;  /* 0x000000010a067890 */ /* 0x000fe4000fffe0ff */
[C---:B------:R-:W-:Y:S01]  /*1300*/  ISETP.LE.AND P1, PT, R2.reuse, UR10, PT ;  /* 0x0000000a02007c0c */ /* 0x040fe2000bf23270 */
[----:B------:R-:W-:Y:S02]  /*1310*/  UIADD3 UR7, UPT, UPT, UR10, 0x2, URZ ;  /* 0x000000020a077890 */ /* 0x000fe4000fffe0ff */
[----:B------:R-:W-:Y:S01]  /*1320*/  UIADD3 UR11, UPT, UPT, UR10, 0x3, URZ ;  /* 0x000000030a0b7890 */ /* 0x000fe2000fffe0ff */
[----:B0-----:R-:W-:Y:S01]  /*1330*/  FSEL R4, RZ, -3.40282346638528859812e+38, !P1 ;  /* 0xff7fffffff047808 */ /* 0x001fe20004800000 */
[----:B------:R-:W-:Y:S01]  /*1340*/  UIADD3 UR17, UPT, UPT, UR10, 0x4, URZ ;  /* 0x000000040a117890 */ /* 0x000fe2000fffe0ff */
[C---:B------:R-:W-:Y:S01]  /*1350*/  ISETP.LE.AND P3, PT, R2.reuse, UR6, PT ;  /* 0x0000000602007c0c */ /* 0x040fe2000bf63270 */
[----:B------:R-:W-:Y:S01]  /*1360*/  UIADD3 UR18, UPT, UPT, UR10, 0x5, URZ ;  /* 0x000000050a127890 */ /* 0x000fe2000fffe0ff */
[C---:B------:R-:W-:Y:S01]  /*1370*/  ISETP.LE.AND P2, PT, R2.reuse, UR7, PT ;  /* 0x0000000702007c0c */ /* 0x040fe2000bf43270 */
[----:B------:R-:W-:Y:S01]  /*1380*/  UIADD3 UR19, UPT, UPT, UR10, 0x6, URZ ;  /* 0x000000060a137890 */ /* 0x000fe2000fffe0ff */
[----:B------:R-:W-:Y:S01]  /*1390*/  FSEL R5, RZ, -3.40282346638528859812e+38, !P3 ;  /* 0xff7fffffff057808 */ /* 0x000fe20005800000 */
[----:B------:R-:W-:Y:S01]  /*13a0*/  UIADD3 UR20, UPT, UPT, UR10, 0x7, URZ ;  /* 0x000000070a147890 */ /* 0x000fe2000fffe0ff */
[C---:B------:R-:W-:Y:S01]  /*13b0*/  ISETP.LE.AND P5, PT, R2.reuse, UR11, PT ;  /* 0x0000000b02007c0c */ /* 0x040fe2000bfa3270 */
[----:B------:R-:W-:Y:S01]  /*13c0*/  UIADD3 UR21, UPT, UPT, UR10, 0x8, URZ ;  /* 0x000000080a157890 */ /* 0x000fe2000fffe0ff */
[C---:B------:R-:W-:Y:S01]  /*13d0*/  ISETP.LE.AND P4, PT, R2.reuse, UR17, PT ;  /* 0x0000001102007c0c */ /* 0x040fe2000bf83270 */
[----:B------:R-:W-:Y:S01]  /*13e0*/  UIADD3 UR22, UPT, UPT, UR10, 0x9, URZ ;  /* 0x000000090a167890 */ /* 0x000fe2000fffe0ff */
[C---:B------:R-:W-:Y:S01]  /*13f0*/  ISETP.LE.AND P1, PT, R2.reuse, UR18, PT ;  /* 0x0000001202007c0c */ /* 0x040fe2000bf23270 */
[----:B------:R-:W-:Y:S01]  /*1400*/  UIADD3 UR23, UPT, UPT, UR10, 0xa, URZ ;  /* 0x0000000a0a177890 */ /* 0x000fe2000fffe0ff */
[C---:B------:R-:W-:Y:S01]  /*1410*/  ISETP.LE.AND P3, PT, R2.reuse, UR19, PT ;  /* 0x0000001302007c0c */ /* 0x040fe2000bf63270 */
[----:B------:R-:W-:Y:S01]  /*1420*/  UIADD3 UR24, UPT, UPT, UR10, 0xb, URZ ;  /* 0x0000000b0a187890 */ /* 0x000fe2000fffe0ff */
[----:B------:R-:W-:Y:S01]  /*1430*/  FSEL R6, RZ, -3.40282346638528859812e+38, !P2 ;  /* 0xff7fffffff067808 */ /* 0x000fe20005000000 */
        /* <DEDUP_REMOVED lines=30> */
[----:B------:R-:W0:Y:S01]  /*1620*/  LDCU UR45, c[0x0][0x3b0] ;  /* 0x00007600ff2d77ac */ /* 0x000e220008000800 */
[----:B------:R-:W-:-:S02]  /*1630*/  ISETP.LE.AND P5, PT, R2, UR26, PT ;  /* 0x0000001a02007c0c */ /* 0x000fc4000bfa3270 */
[C---:B------:R-:W-:Y:S01]  /*1640*/  ISETP.LE.AND P4, PT, R2.reuse, UR27, PT ;  /* 0x0000001b02007c0c */ /* 0x040fe2000bf83270 */
[----:B------:R-:W-:Y:S01]  /*1650*/  UIADD3 UR40, UPT, UPT, UR10, 0x1b, URZ ;  /* 0x0000001b0a287890 */ /* 0x000fe2000fffe0ff */
[C---:B------:R-:W-:Y:S01]  /*1660*/  ISETP.LE.AND P1, PT, R2.reuse, UR28, PT ;  /* 0x0000001c02007c0c */ /* 0x040fe2000bf23270 */
[----:B------:R-:W-:Y:S01]  /*1670*/  UIADD3 UR41, UPT, UPT, UR10, 0x1c, URZ ;  /* 0x0000001c0a297890 */ /* 0x000fe2000fffe0ff */
[----:B------:R-:W-:Y:S01]  /*1680*/  ISETP.LE.AND P3, PT, R2, UR29, PT ;  /* 0x0000001d02007c0c */ /* 0x000fe2000bf63270 */
[----:B------:R-:W-:Y:S01]  /*1690*/  UIADD3 UR42, UPT, UPT, UR10, 0x1d, URZ ;  /* 0x0000001d0a2a7890 */ /* 0x000fe2000fffe0ff */
[----:B------:R-:W-:Y:S01]  /*16a0*/  FSEL R16, RZ, -3.40282346638528859812e+38, !P2 ;  /* 0xff7fffffff107808 */ /* 0x000fe20005000000 */
[----:B------:R-:W-:Y:S01]  /*16b0*/  UIADD3 UR43, UPT, UPT, UR10, 0x1e, URZ ;  /* 0x0000001e0a2b7890 */ /* 0x000fe2000fffe0ff */
[----:B------:R-:W-:Y:S01]  /*16c0*/  FSEL R17, RZ, -3.40282346638528859812e+38, !P5 ;  /* 0xff7fffffff117808 */ /* 0x000fe20006800000 */
[----:B------:R-:W-:Y:S01]  /*16d0*/  UIADD3 UR44, UPT, UPT, UR10, 0x1f, URZ ;  /* 0x0000001f0a2c7890 */ /* 0x000fe2000fffe0ff */
[----:B------:R-:W-:-:S02]  /*16e0*/  FSEL R18, RZ, -3.40282346638528859812e+38, !P4 ;  /* 0xff7fffffff127808 */ /* 0x000fc40006000000 */
[----:B------:R-:W-:Y:S02]  /*16f0*/  FSEL R19, RZ, -3.40282346638528859812e+38, !P1 ;  /* 0xff7fffffff137808 */ /* 0x000fe40004800000 */
[----:B------:R-:W-:Y:S01]  /*1700*/  FSEL R20, RZ, -3.40282346638528859812e+38, !P3 ;  /* 0xff7fffffff147808 */ /* 0x000fe20005800000 */
[----:B0-----:R-:W-:Y:S01]  /*1710*/  FMUL R4, R4, UR45 ;  /* 0x0000002d04047c20 */ /* 0x001fe20008400000 */
[C---:B------:R-:W-:Y:S01]  /*1720*/  ISETP.LE.AND P2, PT, R2.reuse, UR30, PT ;  /* 0x0000001e02007c0c */ /* 0x040fe2000bf43270 */
[----:B------:R-:W-:Y:S01]  /*1730*/  FMUL R5, R5, UR45 ;  /* 0x0000002d05057c20 */ /* 0x000fe20008400000 */
[----:B------:R-:W-:Y:S01]  /*1740*/  ISETP.LE.AND P5, PT, R2, UR31, PT ;  /* 0x0000001f02007c0c */ /* 0x000fe2000bfa3270 */
[----:B------:R-:W-:Y:S01]  /*1750*/  FMUL R6, R6, UR45 ;  /* 0x0000002d06067c20 */ /* 0x000fe20008400000 */
[C---:B------:R-:W-:Y:S01]  /*1760*/  ISETP.LE.AND P4, PT, R2.reuse, UR32, PT ;  /* 0x0000002002007c0c */ /* 0x040fe2000bf83270 */
[----:B------:R-:W-:Y:S01]  /*1770*/  FMUL R7, R7, UR45 ;  /* 0x0000002d07077c20 */ /* 0x000fe20008400000 */
[----:B------:R-:W-:Y:S01]  /*1780*/  ISETP.LE.AND P1, PT, R2, UR33, PT ;  /* 0x0000002102007c0c */ /* 0x000fe2000bf23270 */
[----:B------:R-:W-:Y:S01]  /*1790*/  FMUL R8, R8, UR45 ;  /* 0x0000002d08087c20 */ /* 0x000fe20008400000 */
[----:B------:R-:W-:Y:S01]  /*17a0*/  ISETP.LE.AND P3, PT, R2, UR34, PT ;  /* 0x0000002202007c0c */ /* 0x000fe2000bf63270 */
[----:B------:R-:W-:Y:S01]  /*17b0*/  FMUL R9, R9, UR45 ;  /* 0x0000002d09097c20 */ /* 0x000fe20008400000 */
[----:B------:R-:W-:Y:S01]  /*17c0*/  FSEL R21, RZ, -3.40282346638528859812e+38, !P2 ;  /* 0xff7fffffff157808 */ /* 0x000fe20005000000 */
        /* <DEDUP_REMOVED lines=42> */
[----:B------:R0:W-:Y:S01]  /*1a70*/  STL.128 [R1+0x100], R4 ;  /* 0x0001000401007387 */ /* 0x0001e20000100c00 */
[----:B------:R-:W-:Y:S01]  /*1a80*/  FSEL R33, RZ, -3.40282346638528859812e+38, !P4 ;  /* 0xff7fffffff217808 */ /* 0x000fe20006000000 */
[----:B------:R-:W-:Y:S01]  /*1a90*/  FMUL R31, R31, UR45 ;  /* 0x0000002d1f1f7c20 */ /* 0x000fe20008400000 */
[----:B------:R-:W-:Y:S01]  /*1aa0*/  FSEL R34, RZ, -3.40282346638528859812e+38, !P1 ;  /* 0xff7fffffff227808 */ /* 0x000fe20004800000 */
[----:B------:R-:W-:Y:S01]  /*1ab0*/  FMUL R32, R32, UR45 ;  /* 0x0000002d20207c20 */ /* 0x000fe20008400000 */
[----:B------:R-:W-:Y:S01]  /*1ac0*/  FSEL R35, RZ, -3.40282346638528859812e+38, !P3 ;  /* 0xff7fffffff237808 */ /* 0x000fe20005800000 */
[----:B------:R-:W-:Y:S01]  /*1ad0*/  FMUL R33, R33, UR45 ;  /* 0x0000002d21217c20 */ /* 0x000fe20008400000 */
[----:B------:R0:W-:Y:S01]  /*1ae0*/  STL.128 [R1+0x110], R8 ;  /* 0x0001100801007387 */ /* 0x0001e20000100c00 */
[----:B------:R-:W-:-:S02]  /*1af0*/  FMUL R34, R34, UR45 ;  /* 0x0000002d22227c20 */ /* 0x000fc40008400000 */
[----:B------:R-:W-:Y:S01]  /*1b00*/  FMUL R35, R35, UR45 ;  /* 0x0000002d23237c20 */ /* 0x000fe20008400000 */
[----:B------:R0:W-:Y:S04]  /*1b10*/  STL.128 [R1+0x120], R12 ;  /* 0x0001200c01007387 */ /* 0x0001e80000100c00 */
[----:B------:R0:W-:Y:S04]  /*1b20*/  STL.128 [R1+0x130], R16 ;  /* 0x0001301001007387 */ /* 0x0001e80000100c00 */
[----:B------:R0:W-:Y:S04]  /*1b30*/  STL.128 [R1+0x140], R20 ;  /* 0x0001401401007387 */ /* 0x0001e80000100c00 */
[----:B------:R0:W-:Y:S04]  /*1b40*/  STL.128 [R1+0x150], R24 ;  /* 0x0001501801007387 */ /* 0x0001e80000100c00 */
[----:B------:R0:W-:Y:S04]  /*1b50*/  STL.128 [R1+0x160], R28 ;  /* 0x0001601c01007387 */ /* 0x0001e80000100c00 */
[----:B------:R0:W-:Y:S02]  /*1b60*/  STL.128 [R1+0x170], R32 ;  /* 0x0001702001007387 */ /* 0x0001e40000100c00 */
.L_x_14:
[----:B-----5:R-:W-:Y:S01]  /*1b70*/  FMNMX3 R3, R4, -3.40282346638528859812e+38, R5, !PT ;  /* 0xff7fffff04037876 */ /* 0x020fe20007800005 */
[----:B------:R-:W-:Y:S01]  /*1b80*/  HFMA2 R41, -RZ, RZ, 0.96630859375, -0.0022525787353515625 ;  /* 0x3bbb989dff297431 */ /* 0x000fe200000001ff */
[----:B------:R-:W-:Y:S01]  /*1b90*/  MOV R48, 0x437c0000 ;  /* 0x437c000000307802 */ /* 0x000fe20000000f00 */
[----:B------:R-:W1:Y:S01]  /*1ba0*/  LDCU UR6, c[0x0][0x3ac] ;  /* 0x00007580ff0677ac */ /* 0x000e620008000800 */
[----:B------:R-:W-:-:S04]  /*1bb0*/  FMNMX3 R3, R3, R6, R7, !PT ;  /* 0x0000000603037276 */ /* 0x000fc80007800007 */
[----:B------:R-:W-:-:S04]  /*1bc0*/  FMNMX3 R3, R3, R8, R9, !PT ;  /* 0x0000000803037276 */ /* 0x000fc80007800009 */
[----:B------:R-:W-:-:S04]  /*1bd0*/  FMNMX3 R3, R3, R10, R11, !PT ;  /* 0x0000000a03037276 */ /* 0x000fc8000780000b */
[----:B------:R-:W-:-:S04]  /*1be0*/  FMNMX3 R3, R3, R12, R13, !PT ;  /* 0x0000000c03037276 */ /* 0x000fc8000780000d */
[----:B------:R-:W-:Y:S01]  /*1bf0*/  FMNMX3 R3, R3, R14, R15, !PT ;  /* 0x0000000e03037276 */ /* 0x000fe2000780000f */
[----:B-1----:R-:W-:-:S03]  /*1c00*/  UISETP.GE.AND UP0, UPT, UR6, 0x1, UPT ;  /* 0x000000010600788c */ /* 0x002fc6000bf06270 */
[----:B------:R-:W-:-:S04]  /*1c10*/  FMNMX3 R3, R3, R16, R17, !PT ;  /* 0x0000001003037276 */ /* 0x000fc80007800011 */
        /* <DEDUP_REMOVED lines=9> */
[----:B------:R-:W-:-:S05]  /*1cb0*/  FMNMX R36, R36, R37, !PT ;  /* 0x0000002524247209 */ /* 0x000fca0007800000 */
[----:B------:R-:W-:-:S04]  /*1cc0*/  FADD R50, -R36, R37 ;  /* 0x0000002524327221 */ /* 0x000fc80000000100 */
[----:B------:R-:W-:-:S04]  /*1cd0*/  FFMA.SAT R3, R50, R41, 0.5 ;  /* 0x3f00000032037423 */ /* 0x000fc80000002029 */
[----:B------:R-:W-:-:S04]  /*1ce0*/  FFMA.RM R3, R3, R48, 12582913 ;  /* 0x4b40000103037423 */ /* 0x000fc80000004030 */
[C---:B------:R-:W-:Y:S01]  /*1cf0*/  FADD R37, R3.reuse, -12583039 ;  /* 0xcb40007f03257421 */ /* 0x040fe20000000000 */
[----:B------:R-:W-:-:S03]  /*1d00*/  SHF.L.U32 R3, R3, 0x17, RZ ;  /* 0x0000001703037819 */ /* 0x000fc600000006ff */
[----:B------:R-:W-:-:S04]  /*1d10*/  FFMA R37, R50, 1.4426950216293334961, -R37 ;  /* 0x3fb8aa3b32257823 */ /* 0x000fc80000000825 */
[----:B------:R-:W-:Y:S01]  /*1d20*/  FFMA R50, R50, 1.925963033500011079e-08, R37 ;  /* 0x32a5706032327823 */ /* 0x000fe20000000025 */
[----:B------:R-:W-:-:S05]  /*1d30*/  MOV R37, R36 ;  /* 0x0000002400257202 */ /* 0x000fca0000000f00 */
[----:B------:R-:W1:Y:S02]  /*1d40*/  MUFU.EX2 R50, R50 ;  /* 0x0000003200327308 */ /* 0x000e640000000800 */
[----:B-1----:R-:W-:Y:S01]  /*1d50*/  FMUL R3, R3, R50 ;  /* 0x0000003203037220 */ /* 0x002fe20000400000 */
[----:B------:R-:W-:Y:S06]  /*1d60*/  BRA.U !UP0, `(.L_x_15) ;  /* 0x0000000d08c47547 */ /* 0x000fec000b800000 */
[----:B------:R-:W-:-:S03]  /*1d70*/  UISETP.GE.U32.AND UP0, UPT, UR6, 0x10, UPT ;  /* 0x000000100600788c */ /* 0x000fc6000bf06070 */
[----:B------:R-:W-:-:S06]  /*1d80*/  UMOV UR6, URZ ;  /* 0x000000ff00067c82 */ /* 0x000fcc0008000000 */
[----:B------:R-:W-:Y:S05]  /*1d90*/  BRA.U !UP0, `(.L_x_16) ;  /* 0x0000000108787547 */ /* 0x000fea000b800000 */
[----:B------:R-:W-:-:S05]  /*1da0*/  UMOV UR6, URZ ;  /* 0x000000ff00067c82 */ /* 0x000fca0008000000 */
.L_x_17:
[----:B------:R-:W-:-:S09]  /*1db0*/  ULEA UR7, UR6, UR14, 0x2 ;  /* 0x0000000e06077291 */ /* 0x000fd2000f8e10ff */
[----:B01----:R-:W3:Y:S04]  /*1dc0*/  LDL.128 R12, [UR7] ;  /* 0x00000007ff0c7983 */ /* 0x003ee80008100c00 */
[----:B------:R-:W4:Y:S04]  /*1dd0*/  LDL.128 R16, [UR7+0x10] ;  /* 0x00001007ff107983 */ /* 0x000f280008100c00 */
[----:B------:R-:W5:Y:S04]  /*1de0*/  LDL.128 R4, [UR7+0x20] ;  /* 0x00002007ff047983 */ /* 0x000f680008100c00 */
[----:B------:R-:W2:Y:S01]  /*1df0*/  LDL.128 R8, [UR7+0x30] ;  /* 0x00003007ff087983 */ /* 0x000ea20008100c00 */
[----:B------:R-:W-:-:S04]  /*1e00*/  UIADD3 UR6, UPT, UPT, UR6, 0x10, URZ ;  /* 0x0000001006067890 */ /* 0x000fc8000fffe0ff */
[----:B------:R-:W-:Y:S01]  /*1e10*/  UISETP.NE.AND UP0, UPT, UR6, UR9, UPT ;  /* 0x000000090600728c */ /* 0x000fe2000bf05270 */
[C---:B---3--:R-:W-:Y:S01]  /*1e20*/  FMUL R12, R3.reuse, R12 ;  /* 0x0000000c030c7220 */ /* 0x048fe20000400000 */
[C---:B------:R-:W-:Y:S01]  /*1e30*/  FMUL R13, R3.reuse, R13 ;  /* 0x0000000d030d7220 */ /* 0x040fe20000400000 */
[C---:B------:R-:W-:Y:S01]  /*1e40*/  FMUL R14, R3.reuse, R14 ;  /* 0x0000000e030e7220 */ /* 0x040fe20000400000 */
[C---:B------:R-:W-:Y:S01]  /*1e50*/  FMUL R15, R3.reuse, R15 ;  /* 0x0000000f030f7220 */ /* 0x040fe20000400000 */
[C---:B----4-:R-:W-:Y:S01]  /*1e60*/  FMUL R16, R3.reuse, R16 ;  /* 0x0000001003107220 */ /* 0x050fe20000400000 */
[C---:B------:R-:W-:Y:S01]  /*1e70*/  FMUL R17, R3.reuse, R17 ;  /* 0x0000001103117220 */ /* 0x040fe20000400000 */
[C---:B------:R-:W-:Y:S01]  /*1e80*/  FMUL R18, R3.reuse, R18 ;  /* 0x0000001203127220 */ /* 0x040fe20000400000 */
[C---:B------:R-:W-:Y:S01]  /*1e90*/  FMUL R19, R3.reuse, R19 ;  /* 0x0000001303137220 */ /* 0x040fe20000400000 */
[C---:B-----5:R-:W-:Y:S01]  /*1ea0*/  FMUL R4, R3.reuse, R4 ;  /* 0x0000000403047220 */ /* 0x060fe20000400000 */
[C---:B------:R-:W-:Y:S01]  /*1eb0*/  FMUL R5, R3.reuse, R5 ;  /* 0x0000000503057220 */ /* 0x040fe20000400000 */
[C---:B------:R-:W-:Y:S01]  /*1ec0*/  FMUL R6, R3.reuse, R6 ;  /* 0x0000000603067220 */ /* 0x040fe20000400000 */
[C---:B------:R-:W-:Y:S01]  /*1ed0*/  FMUL R7, R3.reuse, R7 ;  /* 0x0000000703077220 */ /* 0x040fe20000400000 */
[C---:B--2---:R-:W-:Y:S01]  /*1ee0*/  FMUL R8, R3.reuse, R8 ;  /* 0x0000000803087220 */ /* 0x044fe20000400000 */
[C---:B------:R-:W-:Y:S01]  /*1ef0*/  FMUL R9, R3.reuse, R9 ;  /* 0x0000000903097220 */ /* 0x040fe20000400000 */
[C---:B------:R-:W-:Y:S01]  /*1f00*/  FMUL R10, R3.reuse, R10 ;  /* 0x0000000a030a7220 */ /* 0x040fe20000400000 */
[----:B------:R-:W-:Y:S01]  /*1f10*/  FMUL R11, R3, R11 ;  /* 0x0000000b030b7220 */ /* 0x000fe20000400000 */
[----:B------:R1:W-:Y:S04]  /*1f20*/  STL.128 [UR7], R12 ;  /* 0x0000000cff007987 */ /* 0x0003e80008100c07 */
[----:B------:R1:W-:Y:S04]  /*1f30*/  STL.128 [UR7+0x10], R16 ;  /* 0x00001010ff007987 */ /* 0x0003e80008100c07 */
[----:B------:R1:W-:Y:S04]  /*1f40*/  STL.128 [UR7+0x20], R4 ;  /* 0x00002004ff007987 */ /* 0x0003e80008100c07 */
[----:B------:R1:W-:Y:S01]  /*1f50*/  STL.128 [UR7+0x30], R8 ;  /* 0x00003008ff007987 */ /* 0x0003e20008100c07 */
[----:B------:R-:W-:Y:S05]  /*1f60*/  BRA.U UP0, `(.L_x_17) ;  /* 0xfffffffd00907547 */ /* 0x000fea000b83ffff */
[----:B------:R-:W-:-:S05]  /*1f70*/  UMOV UR6, UR9 ;  /* 0x0000000900067c82 */ /* 0x000fca0008000000 */
.L_x_16:
[----:B------:R-:W3:Y:S02]  /*1f80*/  LDCU UR19, c[0x0][0x3ac] ;  /* 0x00007580ff1377ac */ /* 0x000ee40008000800 */
[----:B---3--:R-:W-:Y:S02]  /*1f90*/  ULOP3.LUT UR20, UR19, 0xf, URZ, 0xc0, !UPT ;  /* 0x0000000f13147892 */ /* 0x008fe4000f8ec0ff */
[----:B------:R-:W-:Y:S02]  /*1fa0*/  ULOP3.LUT UR22, UR19, 0x7, URZ, 0xc0, !UPT ;  /* 0x0000000713167892 */ /* 0x000fe4000f8ec0ff */
[----:B------:R-:W-:Y:S02]  /*1fb0*/  UISETP.NE.AND UP0, UPT, UR20, URZ, UPT ;  /* 0x000000ff1400728c */ /* 0x000fe4000bf05270 */
[----:B------:R-:W-:Y:S02]  /*1fc0*/  ULOP3.LUT UR23, UR19, 0x3, URZ, 0xc0, !UPT ;  /* 0x0000000313177892 */ /* 0x000fe4000f8ec0ff */
[----:B------:R-:W-:-:S02]  /*1fd0*/  UIADD3 UR21, UPT, UPT, UR20, -0x1, URZ ;  /* 0xffffffff14157890 */ /* 0x000fc4000fffe0ff */
[----:B------:R-:W-:-:S03]  /*1fe0*/  UIADD3 UR24, UPT, UPT, UR22, -0x1, URZ ;  /* 0xffffffff16187890 */ /* 0x000fc6000fffe0ff */
[----:B------:R-:W-:Y:S09]  /*1ff0*/  BRA.U !UP0, `(.L_x_18) ;  /* 0x0000000108f87547 */ /* 0x000ff2000b800000 */
[----:B------:R-:W-:Y:S02]  /*2000*/  UISETP.GE.U32.AND UP0, UPT, UR21, 0x7, UPT ;  /* 0x000000071500788c */ /* 0x000fe4000bf06070 */
[----:B------:R-:W-:-:S07]  /*2010*/  UISETP.NE.AND UP1, UPT, UR22, URZ, UPT ;  /* 0x000000ff1600728c */ /* 0x000fce000bf25270 */
[----:B------:R-:W-:Y:S05]  /*2020*/  BRA.U !UP0, `(.L_x_19) ;  /* 0x0000000108687547 */ /* 0x000fea000b800000 */
[----:B------:R-:W-:-:S09]  /*2030*/  ULEA UR7, UR6, UR14, 0x2 ;  /* 0x0000000e06077291 */ /* 0x000fd2000f8e10ff */
[----:B01----:R-:W3:Y:S04]  /*2040*/  LDL R6, [UR7+0x4] ;  /* 0x00000407ff067983 */ /* 0x003ee80008100800 */
[----:B------:R-:W4:Y:S04]  /*2050*/  LDL R10, [UR7+0x8] ;  /* 0x00000807ff0a7983 */ /* 0x000f280008100800 */
[----:B------:R-:W5:Y:S04]  /*2060*/  LDL R4, [UR7] ;  /* 0x00000007ff047983 */ /* 0x000f680008100800 */
[----:B------:R-:W2:Y:S04]  /*2070*/  LDL R12, [UR7+0xc] ;  /* 0x00000c07ff0c7983 */ /* 0x000ea80008100800 */
[----:B------:R-:W2:Y:S04]  /*2080*/  LDL R8, [UR7+0x10] ;  /* 0x00001007ff087983 */ /* 0x000ea80008100800 */
[----:B------:R-:W2:Y:S04]  /*2090*/  LDL R14, [UR7+0x14] ;  /* 0x00001407ff0e7983 */ /* 0x000ea80008100800 */
[----:B------:R-:W2:Y:S04]  /*20a0*/  LDL R16, [UR7+0x18] ;  /* 0x00001807ff107983 */ /* 0x000ea80008100800 */
[----:B------:R-:W2:Y:S01]  /*20b0*/  LDL R18, [UR7+0x1c] ;  /* 0x00001c07ff127983 */ /* 0x000ea20008100800 */
[----:B------:R-:W-:Y:S01]  /*20c0*/  UIADD3 UR6, UPT, UPT, UR6, 0x8, URZ ;  /* 0x0000000806067890 */ /* 0x000fe2000fffe0ff */
[C---:B---3--:R-:W-:Y:S01]  /*20d0*/  FMUL R5, R3.reuse, R6 ;  /* 0x0000000603057220 */ /* 0x048fe20000400000 */
[C---:B----4-:R-:W-:Y:S01]  /*20e0*/  FMUL R6, R3.reuse, R10 ;  /* 0x0000000a03067220 */ /* 0x050fe20000400000 */
[C---:B-----5:R-:W-:Y:S01]  /*20f0*/  FMUL R4, R3.reuse, R4 ;  /* 0x0000000403047220 */ /* 0x060fe20000400000 */
[C---:B--2---:R-:W-:Y:S01]  /*2100*/  FMUL R7, R3.reuse, R12 ;  /* 0x0000000c03077220 */ /* 0x044fe20000400000 */
[C---:B------:R-:W-:Y:S01]  /*2110*/  FMUL R8, R3.reuse, R8 ;  /* 0x0000000803087220 */ /* 0x040fe20000400000 */
[C---:B------:R-:W-:Y:S01]  /*2120*/  FMUL R9, R3.reuse, R14 ;  /* 0x0000000e03097220 */ /* 0x040fe20000400000 */
[C---:B------:R-:W-:Y:S01]  /*2130*/  FMUL R10, R3.reuse, R16 ;  /* 0x00000010030a7220 */ /* 0x040fe20000400000 */
[----:B------:R-:W-:Y:S01]  /*2140*/  FMUL R11, R3, R18 ;  /* 0x00000012030b7220 */ /* 0x000fe20000400000 */
[----:B------:R3:W-:Y:S04]  /*2150*/  STL [UR7], R4 ;  /* 0x00000004ff007987 */ /* 0x0007e80008100807 */
[----:B------:R3:W-:Y:S04]  /*2160*/  STL [UR7+0x4], R5 ;  /* 0x00000405ff007987 */ /* 0x0007e80008100807 */
[----:B------:R3:W-:Y:S04]  /*2170*/  STL [UR7+0x8], R6 ;  /* 0x00000806ff007987 */ /* 0x0007e80008100807 */
[----:B------:R3:W-:Y:S04]  /*2180*/  STL [UR7+0xc], R7 ;  /* 0x00000c07ff007987 */ /* 0x0007e80008100807 */
[----:B------:R3:W-:Y:S04]  /*2190*/  STL [UR7+0x10], R8 ;  /* 0x00001008ff007987 */ /* 0x0007e80008100807 */
[----:B------:R3:W-:Y:S04]  /*21a0*/  STL [UR7+0x14], R9 ;  /* 0x00001409ff007987 */ /* 0x0007e80008100807 */
[----:B------:R3:W-:Y:S04]  /*21b0*/  STL [UR7+0x18], R10 ;  /* 0x0000180aff007987 */ /* 0x0007e80008100807 */
[----:B------:R3:W-:Y:S02]  /*21c0*/  STL [UR7+0x1c], R11 ;  /* 0x00001c0bff007987 */ /* 0x0007e40008100807 */
.L_x_19:
[----:B------:R-:W-:Y:S05]  /*21d0*/  BRA.U !UP1, `(.L_x_18) ;  /* 0x0000000109807547 */ /* 0x000fea000b800000 */
[----:B------:R-:W-:Y:S02]  /*21e0*/  UISETP.GE.U32.AND UP0, UPT, UR24, 0x3, UPT ;  /* 0x000000031800788c */ /* 0x000fe4000bf06070 */
[----:B------:R-:W-:-:S07]  /*21f0*/  UISETP.NE.AND UP1, UPT, UR23, URZ, UPT ;  /* 0x000000ff1700728c */ /* 0x000fce000bf25270 */
[----:B------:R-:W-:Y:S05]  /*2200*/  BRA.U !UP0, `(.L_x_20) ;  /* 0x0000000108387547 */ /* 0x000fea000b800000 */
[----:B------:R-:W-:-:S09]  /*2210*/  ULEA UR7, UR6, UR14, 0x2 ;  /* 0x0000000e06077291 */ /* 0x000fd2000f8e10ff */
[----:B01-3--:R-:W3:Y:S04]  /*2220*/  LDL R6, [UR7+0x4] ;  /* 0x00000407ff067983 */ /* 0x00bee80008100800 */
[----:B------:R-:W4:Y:S04]  /*2230*/  LDL R4, [UR7] ;  /* 0x00000007ff047983 */ /* 0x000f280008100800 */
[----:B------:R-:W5:Y:S04]  /*2240*/  LDL R8, [UR7+0x8] ;  /* 0x00000807ff087983 */ /* 0x000f680008100800 */
[----:B------:R-:W2:Y:S01]  /*2250*/  LDL R10, [UR7+0xc] ;  /* 0x00000c07ff0a7983 */ /* 0x000ea20008100800 */
[----:B------:R-:W-:Y:S01]  /*2260*/  UIADD3 UR6, UPT, UPT, UR6, 0x4, URZ ;  /* 0x0000000406067890 */ /* 0x000fe2000fffe0ff */
[C---:B---3--:R-:W-:Y:S01]  /*2270*/  FMUL R5, R3.reuse, R6 ;  /* 0x0000000603057220 */ /* 0x048fe20000400000 */
[C---:B----4-:R-:W-:Y:S01]  /*2280*/  FMUL R4, R3.reuse, R4 ;  /* 0x0000000403047220 */ /* 0x050fe20000400000 */
[C---:B-----5:R-:W-:Y:S01]  /*2290*/  FMUL R6, R3.reuse, R8 ;  /* 0x0000000803067220 */ /* 0x060fe20000400000 */
[----:B--2---:R-:W-:-:S03]  /*22a0*/  FMUL R7, R3, R10 ;  /* 0x0000000a03077220 */ /* 0x004fc60000400000 */
[----:B------:R4:W-:Y:S04]  /*22b0*/  STL [UR7], R4 ;  /* 0x00000004ff007987 */ /* 0x0009e80008100807 */
[----:B------:R4:W-:Y:S04]  /*22c0*/  STL [UR7+0x4], R5 ;  /* 0x00000405ff007987 */ /* 0x0009e80008100807 */
[----:B------:R4:W-:Y:S04]  /*22d0*/  STL [UR7+0x8], R6 ;  /* 0x00000806ff007987 */ /* 0x0009e80008100807 */
[----:B------:R4:W-:Y:S02]  /*22e0*/  STL [UR7+0xc], R7 ;  /* 0x00000c07ff007987 */ /* 0x0009e40008100807 */
.L_x_20:
[----:B------:R-:W-:Y:S05]  /*22f0*/  BRA.U !UP1, `(.L_x_18) ;  /* 0x0000000109387547 */ /* 0x000fea000b800000 */
[----:B------:R-:W-:-:S09]  /*2300*/  ULEA UR6, UR6, UR14, 0x2 ;  /* 0x0000000e06067291 */ /* 0x000fd2000f8e10ff */
[----:B01-34-:R-:W3:Y:S01]  /*2310*/  LDL R4, [UR6] ;  /* 0x00000006ff047983 */ /* 0x01bee20008100800 */
[----:B------:R-:W-:Y:S01]  /*2320*/  UISETP.NE.AND UP0, UPT, UR23, 0x1, UPT ;  /* 0x000000011700788c */ /* 0x000fe2000bf05270 */
[----:B---3--:R-:W-:-:S05]  /*2330*/  FMUL R4, R3, R4 ;  /* 0x0000000403047220 */ /* 0x008fca0000400000 */
[----:B------:R0:W-:Y:S03]  /*2340*/  STL [UR6], R4 ;  /* 0x00000004ff007987 */ /* 0x0001e60008100806 */
[----:B------:R-:W-:Y:S05]  /*2350*/  BRA.U !UP0, `(.L_x_18) ;  /* 0x0000000108207547 */ /* 0x000fea000b800000 */
[----:B0-----:R-:W3:Y:S01]  /*2360*/  LDL R4, [UR6+0x4] ;  /* 0x00000406ff047983 */ /* 0x001ee20008100800 */
[----:B------:R-:W-:Y:S01]  /*2370*/  UISETP.NE.AND UP0, UPT, UR23, 0x2, UPT ;  /* 0x000000021700788c */ /* 0x000fe2000bf05270 */
[----:B---3--:R-:W-:-:S05]  /*2380*/  FMUL R4, R3, R4 ;  /* 0x0000000403047220 */ /* 0x008fca0000400000 */
[----:B------:R0:W-:Y:S03]  /*2390*/  STL [UR6+0x4], R4 ;  /* 0x00000404ff007987 */ /* 0x0001e60008100806 */
[----:B------:R-:W-:Y:S05]  /*23a0*/  BRA.U !UP0, `(.L_x_18) ;  /* 0x00000001080c7547 */ /* 0x000fea000b800000 */
[----:B0-----:R-:W3:Y:S02]  /*23b0*/  LDL R4, [UR6+0x8] ;  /* 0x00000806ff047983 */ /* 0x001ee40008100800 */
[----:B---3--:R-:W-:-:S05]  /*23c0*/  FMUL R4, R3, R4 ;  /* 0x0000000403047220 */ /* 0x008fca0000400000 */
[----:B------:R0:W-:Y:S02]  /*23d0*/  STL [UR6+0x8], R4 ;  /* 0x00000804ff007987 */ /* 0x0001e40008100806 */
.L_x_18:
[----:B------:R-:W-:Y:S01]  /*23e0*/  HFMA2 R36, -RZ, RZ, 0, 0 ;  /* 0x00000000ff247431 */ /* 0x000fe200000001ff */
[----:B------:R-:W-:-:S06]  /*23f0*/  UMOV UR6, URZ ;  /* 0x000000ff00067c82 */ /* 0x000fcc0008000000 */
.L_x_27:
[----:B------:R-:W-:-:S06]  /*2400*/  UIADD3 UR7, UPT, UPT, UR10, UR6, URZ ;  /* 0x000000060a077290 */ /* 0x000fcc000fffe0ff */
[----:B------:R-:W-:-:S13]  /*2410*/  ISETP.LE.AND P1, PT, R2, UR7, PT ;  /* 0x0000000702007c0c */ /* 0x000fda000bf23270 */
[----:B------:R-:W-:Y:S05]  /*2420*/  @P1 BRA `(.L_x_21) ;  /* 0x0000000800041947 */ /* 0x000fea0003800000 */
[----:B------:R-:W-:-:S09]  /*2430*/  ULEA UR7, UR6, UR8, 0x2 ;  /* 0x0000000806077291 */ /* 0x000fd2000f8e10ff */
[----:B01-34-:R-:W3:Y:S01]  /*2440*/  LDL R4, [UR7] ;  /* 0x00000007ff047983 */ /* 0x01bee20008100800 */
[----:B------:R-:W-:Y:S01]  /*2450*/  HFMA2 R5, -RZ, RZ, 0.96630859375, -0.0022525787353515625 ;  /* 0x3bbb989dff057431 */ /* 0x000fe200000001ff */
[----:B------:R-:W-:Y:S01]  /*2460*/  MOV R6, 0x437c0000 ;  /* 0x437c000000067802 */ /* 0x000fe20000000f00 */
[----:B------:R-:W0:Y:S01]  /*2470*/  S2UR UR11, SR_CgaCtaId ;  /* 0x00000000000b79c3 */ /* 0x000e220000008800 */
[----:B------:R-:W-:Y:S01]  /*2480*/  UIADD3 UR17, UPT, UPT, UR19, -0x1, URZ ;  /* 0xffffffff13117890 */ /* 0x000fe2000fffe0ff */
[----:B------:R-:W-:-:S03]  /*2490*/  UMOV UR7, 0x400 ;  /* 0x0000040000077882 */ /* 0x000fc60000000000 */
[----:B------:R-:W-:Y:S02]  /*24a0*/  UISETP.GE.U32.AND UP0, UPT, UR17, 0xf, UPT ;  /* 0x0000000f1100788c */ /* 0x000fe4000bf06070 */
[----:B------:R-:W-:-:S04]  /*24b0*/  UIADD3 UR7, UPT, UPT, UR7, 0x2000, URZ ;  /* 0x0000200007077890 */ /* 0x000fc8000fffe0ff */
[----:B0-----:R-:W-:-:S03]  /*24c0*/  ULEA UR11, UR11, UR7, 0x18 ;  /* 0x000000070b0b7291 */ /* 0x001fc6000f8ec0ff */
[----:B------:R-:W-:Y:S01]  /*24d0*/  UMOV UR7, URZ ;  /* 0x000000ff00077c82 */ /* 0x000fe20008000000 */
[----:B------:R-:W-:Y:S01]  /*24e0*/  ULEA UR11, UR6, UR11, 0x8 ;  /* 0x0000000b060b7291 */ /* 0x000fe2000f8e40ff */
[----:B---3--:R-:W-:-:S04]  /*24f0*/  FADD R4, -R37, R4 ;  /* 0x0000000425047221 */ /* 0x008fc80000000100 */
[----:B------:R-:W-:-:S04]  /*2500*/  FFMA.SAT R5, R4, R5, 0.5 ;  /* 0x3f00000004057423 */ /* 0x000fc80000002005 */
[----:B------:R-:W-:-:S04]  /*2510*/  FFMA.RM R5, R5, R6, 12582913 ;  /* 0x4b40000105057423 */ /* 0x000fc80000004006 */
[C---:B------:R-:W-:Y:S01]  /*2520*/  FADD R7, R5.reuse, -12583039 ;  /* 0xcb40007f05077421 */ /* 0x040fe20000000000 */
[----:B------:R-:W-:-:S03]  /*2530*/  SHF.L.U32 R41, R5, 0x17, RZ ;  /* 0x0000001705297819 */ /* 0x000fc600000006ff */
[----:B------:R-:W-:-:S04]  /*2540*/  FFMA R7, R4, 1.4426950216293334961, -R7 ;  /* 0x3fb8aa3b04077823 */ /* 0x000fc80000000807 */
[----:B------:R-:W-:-:S04]  /*2550*/  FFMA R7, R4, 1.925963033500011079e-08, R7 ;  /* 0x32a5706004077823 */ /* 0x000fc80000000007 */
[----:B------:R-:W0:Y:S02]  /*2560*/  MUFU.EX2 R4, R7 ;  /* 0x0000000700047308 */ /* 0x000e240000000800 */
[----:B0-----:R-:W-:-:S04]  /*2570*/  FMUL R41, R41, R4 ;  /* 0x0000000429297220 */ /* 0x001fc80000400000 */
[----:B------:R-:W-:Y:S01]  /*2580*/  FADD R36, R36, R41 ;  /* 0x0000002924247221 */ /* 0x000fe20000000000 */
[----:B------:R-:W-:Y:S06]  /*2590*/  BRA.U !UP0, `(.L_x_22) ;  /* 0x00000001088c7547 */ /* 0x000fec000b800000 */
[----:B------:R-:W-:-:S05]  /*25a0*/  UMOV UR7, URZ ;  /* 0x000000ff00077c82 */ /* 0x000fca0008000000 */
.L_x_23:
[----:B------:R-:W-:-:S09]  /*25b0*/  ULEA UR18, UR7, UR14, 0x2 ;  /* 0x0000000e07127291 */ /* 0x000fd2000f8e10ff */
[----:B0-----:R-:W3:Y:S04]  /*25c0*/  LDL.128 R4, [UR18] ;  /* 0x00000012ff047983 */ /* 0x001ee80008100c00 */
[----:B------:R-:W4:Y:S04]  /*25d0*/  LDL.128 R8, [UR18+0x10] ;  /* 0x00001012ff087983 */ /* 0x000f280008100c00 */
[----:B------:R-:W5:Y:S04]  /*25e0*/  LDL.128 R12, [UR18+0x20] ;  /* 0x00002012ff0c7983 */ /* 0x000f680008100c00 */
[----:B------:R-:W2:Y:S01]  /*25f0*/  LDL.128 R16, [UR18+0x30] ;  /* 0x00003012ff107983 */ /* 0x000ea20008100c00 */
[----:B------:R-:W-:-:S02]  /*2600*/  ULEA UR17, UR7, UR11, 0x2 ;  /* 0x0000000b07117291 */ /* 0x000fc4000f8e10ff */
[----:B------:R-:W-:-:S04]  /*2610*/  UIADD3 UR7, UPT, UPT, UR7, 0x10, URZ ;  /* 0x0000001007077890 */ /* 0x000fc8000fffe0ff */
[----:B------:R-:W-:-:S03]  /*2620*/  UISETP.NE.AND UP0, UPT, UR7, UR9, UPT ;  /* 0x000000090700728c */ /* 0x000fc6000bf05270 */
[----:B------:R-:W3:Y:S04]  /*2630*/  LDS.128 R20, [UR17] ;  /* 0x00000011ff147984 */ /* 0x000ee80008000c00 */
[----:B------:R-:W4:Y:S04]  /*2640*/  LDS.128 R24, [UR17+0x10] ;  /* 0x00001011ff187984 */ /* 0x000f280008000c00 */
[----:B------:R-:W5:Y:S04]  /*2650*/  LDS.128 R28, [UR17+0x20] ;  /* 0x00002011ff1c7984 */ /* 0x000f680008000c00 */
[----:B------:R-:W2:Y:S01]  /*2660*/  LDS.128 R32, [UR17+0x30] ;  /* 0x00003011ff207984 */ /* 0x000ea20008000c00 */
[C---:B---3--:R-:W-:Y:S01]  /*2670*/  FFMA R4, R41.reuse, R20, R4 ;  /* 0x0000001429047223 */ /* 0x048fe20000000004 */
[C---:B------:R-:W-:Y:S01]  /*2680*/  FFMA R5, R41.reuse, R21, R5 ;  /* 0x0000001529057223 */ /* 0x040fe20000000005 */
[C---:B------:R-:W-:Y:S01]  /*2690*/  FFMA R6, R41.reuse, R22, R6 ;  /* 0x0000001629067223 */ /* 0x040fe20000000006 */
[C---:B------:R-:W-:Y:S01]  /*26a0*/  FFMA R7, R41.reuse, R23, R7 ;  /* 0x0000001729077223 */ /* 0x040fe20000000007 */
[C---:B----4-:R-:W-:Y:S01]  /*26b0*/  FFMA R8, R41.reuse, R24, R8 ;  /* 0x0000001829087223 */ /* 0x050fe20000000008 */
[C---:B------:R-:W-:Y:S01]  /*26c0*/  FFMA R9, R41.reuse, R25, R9 ;  /* 0x0000001929097223 */ /* 0x040fe20000000009 */
[C---:B------:R-:W-:Y:S01]  /*26d0*/  FFMA R10, R41.reuse, R26, R10 ;  /* 0x0000001a290a7223 */ /* 0x040fe2000000000a */
[C---:B------:R-:W-:Y:S01]  /*26e0*/  FFMA R11, R41.reuse, R27, R11 ;  /* 0x0000001b290b7223 */ /* 0x040fe2000000000b */
[C---:B-----5:R-:W-:Y:S01]  /*26f0*/  FFMA R12, R41.reuse, R28, R12 ;  /* 0x0000001c290c7223 */ /* 0x060fe2000000000c */
[C---:B------:R-:W-:Y:S01]  /*2700*/  FFMA R13, R41.reuse, R29, R13 ;  /* 0x0000001d290d7223 */ /* 0x040fe2000000000d */
[C---:B------:R-:W-:Y:S01]  /*2710*/  FFMA R14, R41.reuse, R30, R14 ;  /* 0x0000001e290e7223 */ /* 0x040fe2000000000e */
[C---:B------:R-:W-:Y:S01]  /*2720*/  FFMA R15, R41.reuse, R31, R15 ;  /* 0x0000001f290f7223 */ /* 0x040fe2000000000f */
[C---:B--2---:R-:W-:Y:S01]  /*2730*/  FFMA R16, R41.reuse, R32, R16 ;  /* 0x0000002029107223 */ /* 0x044fe20000000010 */
[C---:B------:R-:W-:Y:S01]  /*2740*/  FFMA R17, R41.reuse, R33, R17 ;  /* 0x0000002129117223 */ /* 0x040fe20000000011 */
[C---:B------:R-:W-:Y:S01]  /*2750*/  FFMA R18, R41.reuse, R34, R18 ;  /* 0x0000002229127223 */ /* 0x040fe20000000012 */
[----:B------:R-:W-:Y:S01]  /*2760*/  FFMA R19, R41, R35, R19 ;  /* 0x0000002329137223 */ /* 0x000fe20000000013 */
[----:B------:R0:W-:Y:S04]  /*2770*/  STL.128 [UR18], R4 ;  /* 0x00000004ff007987 */ /* 0x0001e80008100c12 */
[----:B------:R0:W-:Y:S04]  /*2780*/  STL.128 [UR18+0x10], R8 ;  /* 0x00001008ff007987 */ /* 0x0001e80008100c12 */
[----:B------:R0:W-:Y:S04]  /*2790*/  STL.128 [UR18+0x20], R12 ;  /* 0x0000200cff007987 */ /* 0x0001e80008100c12 */
[----:B------:R0:W-:Y:S01]  /*27a0*/  STL.128 [UR18+0x30], R16 ;  /* 0x00003010ff007987 */ /* 0x0001e20008100c12 */
[----:B------:R-:W-:Y:S05]  /*27b0*/  BRA.U UP0, `(.L_x_23) ;  /* 0xfffffffd007c7547 */ /* 0x000fea000b83ffff */
[----:B------:R-:W-:-:S05]  /*27c0*/  UMOV UR7, UR9 ;  /* 0x0000000900077c82 */ /* 0x000fca0008000000 */
.L_x_22:
[----:B------:R-:W-:-:S09]  /*27d0*/  UISETP.NE.AND UP0, UPT, UR20, URZ, UPT ;  /* 0x000000ff1400728c */ /* 0x000fd2000bf05270 */
[----:B------:R-:W-:Y:S05]  /*27e0*/  BRA.U !UP0, `(.L_x_21) ;  /* 0x0000000508147547 */ /* 0x000fea000b800000 */
[----:B------:R-:W-:Y:S02]  /*27f0*/  UISETP.GE.U32.AND UP0, UPT, UR21, 0x7, UPT ;  /* 0x000000071500788c */ /* 0x000fe4000bf06070 */
[----:B------:R-:W-:-:S07]  /*2800*/  UISETP.NE.AND UP1, UPT, UR22, URZ, UPT ;  /* 0x000000ff1600728c */ /* 0x000fce000bf25270 */
[----:B------:R-:W-:Y:S05]  /*2810*/  BRA.U !UP0, `(.L_x_24) ;  /* 0x0000000108747547 */ /* 0x000fea000b800000 */
[----:B------:R-:W-:-:S09]  /*2820*/  ULEA UR18, UR7, UR14, 0x2 ;  /* 0x0000000e07127291 */ /* 0x000fd2000f8e10ff */
[----:B0-----:R-:W3:Y:S04]  /*2830*/  LDL R12, [UR18] ;  /* 0x00000012ff0c7983 */ /* 0x001ee80008100800 */
[----:B------:R-:W4:Y:S04]  /*2840*/  LDL R14, [UR18+0x4] ;  /* 0x00000412ff0e7983 */ /* 0x000f280008100800 */
[----:B------:R-:W5:Y:S04]  /*2850*/  LDL R15, [UR18+0x8] ;  /* 0x00000812ff0f7983 */ /* 0x000f680008100800 */
[----:B------:R-:W2:Y:S04]  /*2860*/  LDL R16, [UR18+0xc] ;  /* 0x00000c12ff107983 */ /* 0x000ea80008100800 */
[----:B------:R-:W2:Y:S04]  /*2870*/  LDL R13, [UR18+0x10] ;  /* 0x00001012ff0d7983 */ /* 0x000ea80008100800 */
[----:B------:R-:W2:Y:S04]  /*2880*/  LDL R18, [UR18+0x14] ;  /* 0x00001412ff127983 */ /* 0x000ea80008100800 */
[----:B------:R-:W2:Y:S04]  /*2890*/  LDL R17, [UR18+0x18] ;  /* 0x00001812ff117983 */ /* 0x000ea80008100800 */
[----:B------:R-:W2:Y:S01]  /*28a0*/  LDL R20, [UR18+0x1c] ;  /* 0x00001c12ff147983 */ /* 0x000ea20008100800 */
[----:B------:R-:W-:-:S02]  /*28b0*/  ULEA UR17, UR7, UR11, 0x2 ;  /* 0x0000000b07117291 */ /* 0x000fc4000f8e10ff */
[----:B------:R-:W-:-:S07]  /*28c0*/  UIADD3 UR7, UPT, UPT, UR7, 0x8, URZ ;  /* 0x0000000807077890 */ /* 0x000fce000fffe0ff */
[----:B------:R-:W3:Y:S04]  /*28d0*/  LDS.128 R4, [UR17] ;  /* 0x00000011ff047984 */ /* 0x000ee80008000c00 */
[----:B------:R-:W0:Y:S01]  /*28e0*/  LDS.128 R8, [UR17+0x10] ;  /* 0x00001011ff087984 */ /* 0x000e220008000c00 */
[C---:B---3--:R-:W-:Y:S01]  /*28f0*/  FFMA R4, R41.reuse, R4, R12 ;  /* 0x0000000429047223 */ /* 0x048fe2000000000c */
[----:B----4-:R-:W-:-:S04]  /*2900*/  FFMA R5, R41, R5, R14 ;  /* 0x0000000529057223 */ /* 0x010fc8000000000e */
[----:B------:R1:W-:Y:S01]  /*2910*/  STL [UR18], R4 ;  /* 0x00000004ff007987 */ /* 0x0003e20008100812 */
[----:B-----5:R-:W-:-:S03]  /*2920*/  FFMA R6, R41, R6, R15 ;  /* 0x0000000629067223 */ /* 0x020fc6000000000f */
[----:B------:R1:W-:Y:S01]  /*2930*/  STL [UR18+0x4], R5 ;  /* 0x00000405ff007987 */ /* 0x0003e20008100812 */
[----:B--2---:R-:W-:-:S03]  /*2940*/  FFMA R7, R41, R7, R16 ;  /* 0x0000000729077223 */ /* 0x004fc60000000010 */
[----:B------:R1:W-:Y:S01]  /*2950*/  STL [UR18+0x8], R6 ;  /* 0x00000806ff007987 */ /* 0x0003e20008100812 */
[----:B0-----:R-:W-:-:S03]  /*2960*/  FFMA R8, R41, R8, R13 ;  /* 0x0000000829087223 */ /* 0x001fc6000000000d */
[----:B------:R1:W-:Y:S01]  /*2970*/  STL [UR18+0xc], R7 ;  /* 0x00000c07ff007987 */ /* 0x0003e20008100812 */
[----:B------:R-:W-:-:S03]  /*2980*/  FFMA R9, R41, R9, R18 ;  /* 0x0000000929097223 */ /* 0x000fc60000000012 */
[----:B------:R1:W-:Y:S01]  /*2990*/  STL [UR18+0x10], R8 ;  /* 0x00001008ff007987 */ /* 0x0003e20008100812 */
[----:B------:R-:W-:-:S03]  /*29a0*/  FFMA R10, R41, R10, R17 ;  /* 0x0000000a290a7223 */ /* 0x000fc60000000011 */
[----:B------:R1:W-:Y:S01]  /*29b0*/  STL [UR18+0x14], R9 ;  /* 0x00001409ff007987 */ /* 0x0003e20008100812 */
[----:B------:R-:W-:-:S03]  /*29c0*/  FFMA R11, R41, R11, R20 ;  /* 0x0000000b290b7223 */ /* 0x000fc60000000014 */
[----:B------:R1:W-:Y:S04]  /*29d0*/  STL [UR18+0x18], R10 ;  /* 0x0000180aff007987 */ /* 0x0003e80008100812 */
[----:B------:R1:W-:Y:S02]  /*29e0*/  STL [UR18+0x1c], R11 ;  /* 0x00001c0bff007987 */ /* 0x0003e40008100812 */
.L_x_24:
[----:B------:R-:W-:Y:S05]  /*29f0*/  BRA.U !UP1, `(.L_x_21) ;  /* 0x0000000109907547 */ /* 0x000fea000b800000 */
[----:B------:R-:W-:Y:S02]  /*2a00*/  UISETP.GE.U32.AND UP0, UPT, UR24, 0x3, UPT ;  /* 0x000000031800788c */ /* 0x000fe4000bf06070 */
[----:B------:R-:W-:-:S07]  /*2a10*/  UISETP.NE.AND UP1, UPT, UR23, URZ, UPT ;  /* 0x000000ff1700728c */ /* 0x000fce000bf25270 */
[----:B------:R-:W-:Y:S05]  /*2a20*/  BRA.U !UP0, `(.L_x_25) ;  /* 0x0000000108407547 */ /* 0x000fea000b800000 */
[----:B------:R-:W-:-:S09]  /*2a30*/  ULEA UR18, UR7, UR14, 0x2 ;  /* 0x0000000e07127291 */ /* 0x000fd2000f8e10ff */
[----:B01----:R-:W3:Y:S04]  /*2a40*/  LDL R8, [UR18] ;  /* 0x00000012ff087983 */ /* 0x003ee80008100800 */
[----:B------:R-:W4:Y:S04]  /*2a50*/  LDL R10, [UR18+0x4] ;  /* 0x00000412ff0a7983 */ /* 0x000f280008100800 */
[----:B------:R-:W5:Y:S04]  /*2a60*/  LDL R9, [UR18+0x8] ;  /* 0x00000812ff097983 */ /* 0x000f680008100800 */
[----:B------:R-:W2:Y:S01]  /*2a70*/  LDL R12, [UR18+0xc] ;  /* 0x00000c12ff0c7983 */ /* 0x000ea20008100800 */
[----:B------:R-:W-:-:S02]  /*2a80*/  ULEA UR17, UR7, UR11, 0x2 ;  /* 0x0000000b07117291 */ /* 0x000fc4000f8e10ff */
[----:B------:R-:W-:-:S07]  /*2a90*/  UIADD3 UR7, UPT, UPT, UR7, 0x4, URZ ;  /* 0x0000000407077890 */ /* 0x000fce000fffe0ff */
[----:B------:R-:W3:Y:S02]  /*2aa0*/  LDS.128 R4, [UR17] ;  /* 0x00000011ff047984 */ /* 0x000ee40008000c00 */
[C---:B---3--:R-:W-:Y:S01]  /*2ab0*/  FFMA R4, R41.reuse, R4, R8 ;  /* 0x0000000429047223 */ /* 0x048fe20000000008 */
[----:B----4-:R-:W-:-:S04]  /*2ac0*/  FFMA R5, R41, R5, R10 ;  /* 0x0000000529057223 */ /* 0x010fc8000000000a */
[----:B------:R3:W-:Y:S01]  /*2ad0*/  STL [UR18], R4 ;  /* 0x00000004ff007987 */ /* 0x0007e20008100812 */
[----:B-----5:R-:W-:-:S03]  /*2ae0*/  FFMA R6, R41, R6, R9 ;  /* 0x0000000629067223 */ /* 0x020fc60000000009 */
[----:B------:R3:W-:Y:S01]  /*2af0*/  STL [UR18+0x4], R5 ;  /* 0x00000405ff007987 */ /* 0x0007e20008100812 */
[----:B--2---:R-:W-:-:S03]  /*2b00*/  FFMA R7, R41, R7, R12 ;  /* 0x0000000729077223 */ /* 0x004fc6000000000c */
[----:B------:R3:W-:Y:S04]  /*2b10*/  STL [UR18+0x8], R6 ;  /* 0x00000806ff007987 */ /* 0x0007e80008100812 */
[----:B------:R3:W-:Y:S02]  /*2b20*/  STL [UR18+0xc], R7 ;  /* 0x00000c07ff007987 */ /* 0x0007e40008100812 */
.L_x_25:
[----:B------:R-:W-:Y:S05]  /*2b30*/  BRA.U !UP1, `(.L_x_21) ;  /* 0x0000000109407547 */ /* 0x000fea000b800000 */
[----:B------:R-:W-:-:S09]  /*2b40*/  ULEA UR17, UR7, UR14, 0x2 ;  /* 0x0000000e07117291 */ /* 0x000fd2000f8e10ff */
[----:B01----:R-:W4:Y:S01]  /*2b50*/  LDL R8, [UR17] ;  /* 0x00000011ff087983 */ /* 0x003f220008100800 */
[----:B------:R-:W-:Y:S02]  /*2b60*/  ULEA UR11, UR7, UR11, 0x2 ;  /* 0x0000000b070b7291 */ /* 0x000fe4000f8e10ff */
[----:B------:R-:W-:-:S07]  /*2b70*/  UISETP.NE.AND UP0, UPT, UR23, 0x1, UPT ;  /* 0x000000011700788c */ /* 0x000fce000bf05270 */
[----:B---3--:R-:W4:Y:S02]  /*2b80*/  LDS.128 R4, [UR11] ;  /* 0x0000000bff047984 */ /* 0x008f240008000c00 */
[----:B----4-:R-:W-:-:S05]  /*2b90*/  FFMA R4, R41, R4, R8 ;  /* 0x0000000429047223 */ /* 0x010fca0000000008 */
[----:B------:R0:W-:Y:S01]  /*2ba0*/  STL [UR17], R4 ;  /* 0x00000004ff007987 */ /* 0x0001e20008100811 */
[----:B------:R-:W-:Y:S05]  /*2bb0*/  BRA.U !UP0, `(.L_x_21) ;  /* 0x0000000108207547 */ /* 0x000fea000b800000 */
[----:B0-----:R-:W3:Y:S01]  /*2bc0*/  LDL R4, [UR17+0x4] ;  /* 0x00000411ff047983 */ /* 0x001ee20008100800 */
[----:B------:R-:W-:Y:S01]  /*2bd0*/  UISETP.NE.AND UP0, UPT, UR23, 0x2, UPT ;  /* 0x000000021700788c */ /* 0x000fe2000bf05270 */
[----:B---3--:R-:W-:-:S05]  /*2be0*/  FFMA R5, R41, R5, R4 ;  /* 0x0000000529057223 */ /* 0x008fca0000000004 */
[----:B------:R0:W-:Y:S03]  /*2bf0*/  STL [UR17+0x4], R5 ;  /* 0x00000405ff007987 */ /* 0x0001e60008100811 */
[----:B------:R-:W-:Y:S05]  /*2c00*/  BRA.U !UP0, `(.L_x_21) ;  /* 0x00000001080c7547 */ /* 0x000fea000b800000 */
[----:B------:R-:W3:Y:S02]  /*2c10*/  LDL R4, [UR17+0x8] ;  /* 0x00000811ff047983 */ /* 0x000ee40008100800 */
[----:B---3--:R-:W-:-:S05]  /*2c20*/  FFMA R6, R41, R6, R4 ;  /* 0x0000000629067223 */ /* 0x008fca0000000004 */
[----:B------:R1:W-:Y:S02]  /*2c30*/  STL [UR17+0x8], R6 ;  /* 0x00000806ff007987 */ /* 0x0003e40008100811 */
.L_x_21:
[----:B------:R-:W-:-:S04]  /*2c40*/  UIADD3 UR6, UPT, UPT, UR6, 0x1, URZ ;  /* 0x0000000106067890 */ /* 0x000fc8000fffe0ff */
[----:B------:R-:W-:-:S09]  /*2c50*/  UISETP.NE.AND UP0, UPT, UR6, 0x20, UPT ;  /* 0x000000200600788c */ /* 0x000fd2000bf05270 */
[----:B------:R-:W-:Y:S05]  /*2c60*/  BRA.U !UP0, `(.L_x_26) ;  /* 0x0000001908047547 */ /* 0x000fea000b800000 */
[----:B------:R-:W-:Y:S05]  /*2c70*/  BRA `(.L_x_27) ;  /* 0xfffffff400e07947 */ /* 0x000fea000383ffff */
.L_x_15:
[C---:B------:R-:W-:Y:S01]  /*2c80*/  ISETP.LE.AND P1, PT, R2.reuse, UR10, PT ;  /* 0x0000000a02007c0c */ /* 0x040fe2000bf23270 */
[----:B------:R-:W-:Y:S01]  /*2c90*/  UIADD3 UR6, UPT, UPT, UR10, 0x1, URZ ;  /* 0x000000010a067890 */ /* 0x000fe2000fffe0ff */
[----:B------:R-:W-:Y:S01]  /*2ca0*/  MOV R36, RZ ;  /* 0x000000ff00247202 */ /* 0x000fe20000000f00 */
[----:B------:R-:W-:Y:S02]  /*2cb0*/  UIADD3 UR7, UPT, UPT, UR10, 0x2, URZ ;  /* 0x000000020a077890 */ /* 0x000fe4000fffe0ff */
[----:B------:R-:W-:Y:S02]  /*2cc0*/  UIADD3 UR11, UPT, UPT, UR10, 0x3, URZ ;  /* 0x000000030a0b7890 */ /* 0x000fe4000fffe0ff */
[----:B------:R-:W-:Y:S01]  /*2cd0*/  ISETP.LE.AND P2, PT, R2, UR6, PT ;  /* 0x0000000602007c0c */ /* 0x000fe2000bf43270 */
[----:B------:R-:W-:Y:S02]  /*2ce0*/  UIADD3 UR17, UPT, UPT, UR10, 0x4, URZ ;  /* 0x000000040a117890 */ /* 0x000fe4000fffe0ff */
[----:B------:R-:W-:-:S02]  /*2cf0*/  UIADD3 UR18, UPT, UPT, UR10, 0x5, URZ ;  /* 0x000000050a127890 */ /* 0x000fc4000fffe0ff */
[----:B------:R-:W-:Y:S02]  /*2d00*/  UIADD3 UR19, UPT, UPT, UR10, 0x6, URZ ;  /* 0x000000060a137890 */ /* 0x000fe4000fffe0ff */
[----:B------:R-:W-:Y:S02]  /*2d10*/  UIADD3 UR20, UPT, UPT, UR10, 0x7, URZ ;  /* 0x000000070a147890 */ /* 0x000fe4000fffe0ff */
[----:B------:R-:W-:Y:S02]  /*2d20*/  UIADD3 UR21, UPT, UPT, UR10, 0x8, URZ ;  /* 0x000000080a157890 */ /* 0x000fe4000fffe0ff */
[----:B------:R-:W-:Y:S02]  /*2d30*/  UIADD3 UR22, UPT, UPT, UR10, 0x9, URZ ;  /* 0x000000090a167890 */ /* 0x000fe4000fffe0ff */
        /* <DEDUP_REMOVED lines=16> */
[----:B------:R-:W-:Y:S01]  /*2e40*/  UIADD3 UR6, UPT, UPT, UR10, 0x1a, URZ ;  /* 0x0000001a0a067890 */ /* 0x000fe2000fffe0ff */
[----:B------:R-:W-:Y:S11]  /*2e50*/  @P1 BRA `(.L_x_28) ;  /* 0x0000000000241947 */ /* 0x000ff60003800000 */
[----:B0-----:R-:W-:-:S04]  /*2e60*/  FADD R4, -R37, R4 ;  /* 0x0000000425047221 */ /* 0x001fc80000000100 */
[----:B------:R-:W-:-:S04]  /*2e70*/  FFMA.SAT R49, R4, R41, 0.5 ;  /* 0x3f00000004317423 */ /* 0x000fc80000002029 */
[----:B------:R-:W-:-:S04]  /*2e80*/  FFMA.RM R49, R49, R48, 12582913 ;  /* 0x4b40000131317423 */ /* 0x000fc80000004030 */
[C---:B------:R-:W-:Y:S01]  /*2e90*/  FADD R51, R49.reuse, -12583039 ;  /* 0xcb40007f31337421 */ /* 0x040fe20000000000 */
[----:B------:R-:W-:-:S03]  /*2ea0*/  SHF.L.U32 R36, R49, 0x17, RZ ;  /* 0x0000001731247819 */ /* 0x000fc600000006ff */
[----:B------:R-:W-:-:S04]  /*2eb0*/  FFMA R51, R4, 1.4426950216293334961, -R51 ;  /* 0x3fb8aa3b04337823 */ /* 0x000fc80000000833 */
[----:B------:R-:W-:-:S06]  /*2ec0*/  FFMA R51, R4, 1.925963033500011079e-08, R51 ;  /* 0x32a5706004337823 */ /* 0x000fcc0000000033 */
[----:B------:R-:W0:Y:S02]  /*2ed0*/  MUFU.EX2 R51, R51 ;  /* 0x0000003300337308 */ /* 0x000e240000000800 */
[----:B0-----:R-:W-:-:S07]  /*2ee0*/  FFMA R36, R36, R51, RZ ;  /* 0x0000003324247223 */ /* 0x001fce00000000ff */
.L_x_28:
[----:B------:R-:W-:Y:S05]  /*2ef0*/  @P2 BRA `(.L_x_29) ;  /* 0x0000000000242947 */ /* 0x000fea0003800000 */
        /* <DEDUP_REMOVED lines=8> */
[----:B0-----:R-:W-:-:S07]  /*2f80*/  FFMA R36, R5, R49, R36 ;  /* 0x0000003105247223 */ /* 0x001fce0000000024 */
.L_x_29:
[C---:B------:R-:W-:Y:S01]  /*2f90*/  ISETP.LE.AND P6, PT, R2.reuse, UR7, PT ;  /* 0x0000000702007c0c */ /* 0x040fe2000bfc3270 */
[----:B------:R-:W-:Y:S01]  /*2fa0*/  UIADD3 UR39, UPT, UPT, UR10, 0x1b, URZ ;  /* 0x0000001b0a277890 */ /* 0x000fe2000fffe0ff */
[C---:B------:R-:W-:Y:S02]  /*2fb0*/  ISETP.LE.AND P1, PT, R2.reuse, UR11, PT ;  /* 0x0000000b02007c0c */ /* 0x040fe4000bf23270 */
[C---:B------:R-:W-:Y:S02]  /*2fc0*/  ISETP.LE.AND P2, PT, R2.reuse, UR17, PT ;  /* 0x0000001102007c0c */ /* 0x040fe4000bf43270 */
[C---:B------:R-:W-:Y:S02]  /*2fd0*/  ISETP.LE.AND P3, PT, R2.reuse, UR18, PT ;  /* 0x0000001202007c0c */ /* 0x040fe4000bf63270 */
[C---:B------:R-:W-:Y:S02]  /*2fe0*/  ISETP.LE.AND P4, PT, R2.reuse, UR19, PT ;  /* 0x0000001302007c0c */ /* 0x040fe4000bf83270 */
[----:B------:R-:W-:-:S03]  /*2ff0*/  ISETP.LE.AND P5, PT, R2, UR20, PT ;  /* 0x0000001402007c0c */ /* 0x000fc6000bfa3270 */
[----:B------:R-:W-:Y:S10]  /*3000*/  @P6 BRA `(.L_x_30) ;  /* 0x0000000000246947 */ /* 0x000ff40003800000 */
        /* <DEDUP_REMOVED lines=9> */
.L_x_30:
        /* <DEDUP_REMOVED lines=10> */
.L_x_31:
        /* <DEDUP_REMOVED lines=10> */
.L_x_32:
        /* <DEDUP_REMOVED lines=10> */
.L_x_33:
        /* <DEDUP_REMOVED lines=10> */
.L_x_34:
        /* <DEDUP_REMOVED lines=10> */
.L_x_35:
        /* <DEDUP_REMOVED lines=17> */
.L_x_36:
        /* <DEDUP_REMOVED lines=10> */
.L_x_37:
        /* <DEDUP_REMOVED lines=10> */
.L_x_38:
        /* <DEDUP_REMOVED lines=10> */
.L_x_39:
        /* <DEDUP_REMOVED lines=10> */
.L_x_40:
        /* <DEDUP_REMOVED lines=10> */
.L_x_41:
        /* <DEDUP_REMOVED lines=17> */
.L_x_42:
        /* <DEDUP_REMOVED lines=10> */
.L_x_43:
        /* <DEDUP_REMOVED lines=10> */
.L_x_44:
        /* <DEDUP_REMOVED lines=10> */
.L_x_45:
        /* <DEDUP_REMOVED lines=10> */
.L_x_46:
        /* <DEDUP_REMOVED lines=10> */
.L_x_47:
        /* <DEDUP_REMOVED lines=17> */
.L_x_48:
        /* <DEDUP_REMOVED lines=10> */
.L_x_49:
        /* <DEDUP_REMOVED lines=10> */
.L_x_50:
        /* <DEDUP_REMOVED lines=10> */
.L_x_51:
        /* <DEDUP_REMOVED lines=10> */
.L_x_52:
        /* <DEDUP_REMOVED lines=10> */
.L_x_53:
        /* <DEDUP_REMOVED lines=17> */
.L_x_54:
        /* <DEDUP_REMOVED lines=10> */
.L_x_55:
        /* <DEDUP_REMOVED lines=10> */
.L_x_56:
        /* <DEDUP_REMOVED lines=10> */
.L_x_57:
        /* <DEDUP_REMOVED lines=10> */
.L_x_58:
        /* <DEDUP_REMOVED lines=10> */
.L_x_26:
[----:B------:R-:W-:Y:S01]  /*4480*/  BAR.SYNC.DEFER_BLOCKING 0x0 ;  /* 0x0000000000007b1d */ /* 0x000fe20000010000 */
[----:B------:R-:W-:-:S05]  /*4490*/  FFMA R38, R3, R38, R36 ;  /* 0x0000002603267223 */ /* 0x000fca0000000024 */
[----:B------:R-:W-:Y:S05]  /*44a0*/  @P0 BRA `(.L_x_59) ;  /* 0xffffffc000700947 */ /* 0x000fea000383ffff */
[----:B------:R-:W-:-:S13]  /*44b0*/  ISETP.NE.AND P1, PT, R40, RZ, PT ;  /* 0x000000ff2800720c */ /* 0x000fda0003f25270 */
[----:B------:R-:W-:Y:S05]  /*44c0*/  @P1 BRA `(.L_x_60) ;  /* 0xffffffbc00dc1947 */ /* 0x000fea000383ffff */
.L_x_0:
[----:B01-34-:R-:W0:Y:S01]  /*44d0*/  LDC R4, c[0x0][0x3ac] ;  /* 0x0000eb00ff047b82 */ /* 0x01be220000000800 */
[----:B------:R-:W1:Y:S01]  /*44e0*/  F2F.F64.F32 R2, R38 ;  /* 0x0000002600027310 */ /* 0x000e620000201800 */
[----:B------:R-:W-:Y:S01]  /*44f0*/  UMOV UR4, 0xa0b5ed8d ;  /* 0xa0b5ed8d00047882 */ /* 0x000fe20000000000 */
[----:B------:R-:W-:Y:S01]  /*4500*/  UMOV UR5, 0x3eb0c6f7 ;  /* 0x3eb0c6f700057882 */ /* 0x000fe20000000000 */
[----:B------:R-:W-:Y:S01]  /*4510*/  BSSY.RECONVERGENT B0, `(.L_x_61) ;  /* 0x00001fc000007945 */ /* 0x000fe20003800200 */
[----:B0-----:R-:W-:-:S13]  /*4520*/  ISETP.GE.AND P0, PT, R4, 0x1, PT ;  /* 0x000000010400780c */ /* 0x001fda0003f06270 */
[----:B-1----:R-:W-:-:S14]  /*4530*/  DSETP.LEU.OR P0, PT, R2, UR4, !P0 ;  /* 0x0000000402007e2a */ /* 0x002fdc000c70b400 */
[----:B------:R-:W-:Y:S05]  /*4540*/  @P0 BRA `(.L_x_62) ;  /* 0x0000001c00e00947 */ /* 0x000fea0003800000 */
[C---:B------:R-:W-:Y:S01]  /*4550*/  ISETP.GE.U32.AND P0, PT, R4.reuse, 0x10, PT ;  /* 0x000000100400780c */ /* 0x040fe20003f06070 */
[----:B------:R-:W-:Y:S01]  /*4560*/  IMAD R11, R39, R4, RZ ;  /* 0x00000004270b7224 */ /* 0x000fe200078e02ff */
[----:B------:R-:W-:Y:S02]  /*4570*/  LOP3.LUT R16, R4, 0xf, RZ, 0xc0, !PT ;  /* 0x0000000f04107812 */ /* 0x000fe400078ec0ff */
[----:B------:R-:W-:-:S09]  /*4580*/  MOV R10, RZ ;  /* 0x000000ff000a7202 */ /* 0x000fd20000000f00 */
[----:B------:R-:W-:Y:S05]  /*4590*/  @!P0 BRA `(.L_x_63) ;  /* 0x0000000c00f88947 */ /* 0x000fea0003800000 */
[----:B------:R-:W0:Y:S01]  /*45a0*/  LDC.64 R2, c[0x0][0x398] ;  /* 0x0000e600ff027b82 */ /* 0x000e220000000a00 */
[----:B------:R-:W-:-:S04]  /*45b0*/  LOP3.LUT R10, R4, 0x7ffffff0, RZ, 0xc0, !PT ;  /* 0x7ffffff0040a7812 */ /* 0x000fc800078ec0ff */
[----:B------:R-:W-:Y:S01]  /*45c0*/  IADD3 R12, PT, PT, -R10, RZ, RZ ;  /* 0x000000ff0a0c7210 */ /* 0x000fe20007ffe1ff */
[----:B0-----:R-:W-:-:S03]  /*45d0*/  IMAD.WIDE.U32 R2, R11, 0x4, R2 ;  /* 0x000000040b027825 */ /* 0x001fc600078e0002 */
[----:B------:R-:W-:-:S04]  /*45e0*/  IADD3 R13, P0, PT, R2, 0x20, RZ ;  /* 0x00000020020d7810 */ /* 0x000fc80007f1e0ff */
[----:B------:R-:W-:-:S09]  /*45f0*/  IADD3.X R14, PT, PT, RZ, R3, RZ, P0, !PT ;  /* 0x00000003ff0e7210 */ /* 0x000fd200007fe4ff */
.L_x_96:
[----:B0-----:R-:W3:Y:S01]  /*4600*/  LDL.128 R4, [R0+-0x20] ;  /* 0xffffe00000047983 */ /* 0x001ee20000100c00 */
[----:B------:R-:W0:Y:S01]  /*4610*/  MUFU.RCP R3, R38 ;  /* 0x0000002600037308 */ /* 0x000e220000001000 */
[----:B------:R-:W-:Y:S01]  /*4620*/  IADD3 R12, PT, PT, R12, 0x10, RZ ;  /* 0x000000100c0c7810 */ /* 0x000fe20007ffe0ff */
[----:B------:R-:W-:Y:S01]  /*4630*/  BSSY.RECONVERGENT B3, `(.L_x_64) ;  /* 0x000000e000037945 */ /* 0x000fe20003800200 */
[----:B------:R-:W-:Y:S02]  /*4640*/  MOV R8, R13 ;  /* 0x0000000d00087202 */ /* 0x000fe40000000f00 */
[----:B------:R-:W-:Y:S01]  /*4650*/  ISETP.NE.AND P2, PT, R12, RZ, PT ;  /* 0x000000ff0c00720c */ /* 0x000fe20003f45270 */
[----:B0-----:R-:W-:-:S04]  /*4660*/  FFMA R2, R3, -R38, 1 ;  /* 0x3f80000003027423 */ /* 0x001fc80000000826 */
[----:B------:R-:W-:Y:S01]  /*4670*/  FFMA R3, R3, R2, R3 ;  /* 0x0000000203037223 */ /* 0x000fe20000000003 */
[----:B---3--:R-:W0:Y:S03]  /*4680*/  FCHK P0, R4, R38 ;  /* 0x0000002604007302 */ /* 0x008e260000000000 */
[----:B------:R-:W-:-:S04]  /*4690*/  FFMA R9, R4, R3, RZ ;  /* 0x0000000304097223 */ /* 0x000fc800000000ff */
[----:B------:R-:W-:-:S04]  /*46a0*/  FFMA R2, R9, -R38, R4 ;  /* 0x8000002609027223 */ /* 0x000fc80000000004 */
[----:B------:R-:W-:Y:S01]  /*46b0*/  FFMA R3, R3, R2, R9 ;  /* 0x0000000203037223 */ /* 0x000fe20000000009 */
[----:B------:R-:W-:Y:S01]  /*46c0*/  MOV R9, R14 ;  /* 0x0000000e00097202 */ /* 0x000fe20000000f00 */
[----:B0-----:R-:W-:Y:S06]  /*46d0*/  @!P0 BRA `(.L_x_65) ;  /* 0x00000000000c8947 */ /* 0x001fec0003800000 */
[----:B------:R-:W-:-:S07]  /*46e0*/  MOV R13, 0x4700 ;  /* 0x00004700000d7802 */ /* 0x000fce0000000f00 */
[----:B--2---:R-:W-:Y:S05]  /*46f0*/  CALL.REL.NOINC `($__internal_0_$__cuda_sm3x_div_rn_noftz_f32_slowpath) ;  /* 0x0000001c00f87944 */ /* 0x004fea0003c00000 */
[----:B------:R-:W-:-:S07]  /*4700*/  MOV R3, R4 ;  /* 0x0000000400037202 */ /* 0x000fce0000000f00 */
.L_x_65:
[----:B------:R-:W-:Y:S05]  /*4710*/  BSYNC.RECONVERGENT B3 ;  /* 0x0000000000037941 */ /* 0x000fea0003800200 */
.L_x_64:
[----:B------:R-:W0:Y:S01]  /*4720*/  MUFU.RCP R13, R38 ;  /* 0x00000026000d7308 */ /* 0x000e220000001000 */
[----:B------:R1:W-:Y:S01]  /*4730*/  STG.E desc[UR12][R8.64+-0x20], R3 ;  /* 0xffffe00308007986 */ /* 0x0003e2000c10190c */
[----:B------:R-:W-:Y:S06]  /*4740*/  BSSY.RECONVERGENT B3, `(.L_x_66) ;  /* 0x000000c000037945 */ /* 0x000fec0003800200 */
[----:B------:R-:W3:Y:S01]  /*4750*/  FCHK P0, R5, R38 ;  /* 0x0000002605007302 */ /* 0x000ee20000000000 */
[----:B0-----:R-:W-:-:S04]  /*4760*/  FFMA R2, R13, -R38, 1 ;  /* 0x3f8000000d027423 */ /* 0x001fc80000000826 */
[----:B------:R-:W-:-:S04]  /*4770*/  FFMA R15, R13, R2, R13 ;  /* 0x000000020d0f7223 */ /* 0x000fc8000000000d */
[----:B------:R-:W-:-:S04]  /*4780*/  FFMA R2, R5, R15, RZ ;  /* 0x0000000f05027223 */ /* 0x000fc800000000ff */
[----:B------:R-:W-:-:S04]  /*4790*/  FFMA R13, R2, -R38, R5 ;  /* 0x80000026020d7223 */ /* 0x000fc80000000005 */
[----:B------:R-:W-:Y:S01]  /*47a0*/  FFMA R13, R15, R13, R2 ;  /* 0x0000000d0f0d7223 */ /* 0x000fe20000000002 */
[----:B-1-3--:R-:W-:Y:S06]  /*47b0*/  @!P0 BRA `(.L_x_67) ;  /* 0x0000000000108947 */ /* 0x00afec0003800000 */
[----:B------:R-:W-:Y:S02]  /*47c0*/  MOV R4, R5 ;  /* 0x0000000500047202 */ /* 0x000fe40000000f00 */
[----:B------:R-:W-:-:S07]  /*47d0*/  MOV R13, 0x47f0 ;  /* 0x000047f0000d7802 */ /* 0x000fce0000000f00 */
[----:B--2---:R-:W-:Y:S05]  /*47e0*/  CALL.REL.NOINC `($__internal_0_$__cuda_sm3x_div_rn_noftz_f32_slowpath) ;  /* 0x0000001c00bc7944 */ /* 0x004fea0003c00000 */
[----:B------:R-:W-:-:S07]  /*47f0*/  MOV R13, R4 ;  /* 0x00000004000d7202 */ /* 0x000fce0000000f00 */
.L_x_67:
[----:B------:R-:W-:Y:S05]  /*4800*/  BSYNC.RECONVERGENT B3 ;  /* 0x0000000000037941 */ /* 0x000fea0003800200 */
.L_x_66:
        /* <DEDUP_REMOVED lines=14> */
.L_x_69:
[----:B------:R-:W-:Y:S05]  /*48f0*/  BSYNC.RECONVERGENT B3 ;  /* 0x0000000000037941 */ /* 0x000fea0003800200 */
.L_x_68:
        /* <DEDUP_REMOVED lines=14> */
.L_x_71:
[----:B------:R-:W-:Y:S05]  /*49e0*/  BSYNC.RECONVERGENT B3 ;  /* 0x0000000000037941 */ /* 0x000fea0003800200 */
.L_x_70:
[----:B------:R-:W3:Y:S01]  /*49f0*/  LDL.128 R4, [R0+-0x10] ;  /* 0xfffff00000047983 */ /* 0x000ee20000100c00 */
[----:B------:R-:W0:Y:S01]  /*4a00*/  MUFU.RCP R3, R38 ;  /* 0x0000002600037308 */ /* 0x000e220000001000 */
[----:B------:R-:W-:Y:S02]  /*4a10*/  BSSY.RECONVERGENT B3, `(.L_x_72) ;  /* 0x000000c000037945 */ /* 0x000fe40003800200 */
[----:B------:R1:W-:Y:S01]  /*4a20*/  STG.E desc[UR12][R8.64+-0x14], R13 ;  /* 0xffffec0d08007986 */ /* 0x0003e2000c10190c */
[----:B0-----:R-:W-:-:S04]  /*4a30*/  FFMA R2, R3, -R38, 1 ;  /* 0x3f80000003027423 */ /* 0x001fc80000000826 */
[----:B------:R-:W-:Y:S01]  /*4a40*/  FFMA R3, R3, R2, R3 ;  /* 0x0000000203037223 */ /* 0x000fe20000000003 */
[----:B---3--:R-:W0:Y:S03]  /*4a50*/  FCHK P0, R4, R38 ;  /* 0x0000002604007302 */ /* 0x008e260000000000 */
[----:B------:R-:W-:-:S04]  /*4a60*/  FFMA R15, R3, R4, RZ ;  /* 0x00000004030f7223 */ /* 0x000fc800000000ff */
[----:B------:R-:W-:-:S04]  /*4a70*/  FFMA R2, R15, -R38, R4 ;  /* 0x800000260f027223 */ /* 0x000fc80000000004 */
[----:B------:R-:W-:Y:S01]  /*4a80*/  FFMA R3, R3, R2, R15 ;  /* 0x0000000203037223 */ /* 0x000fe2000000000f */
[----:B01----:R-:W-:Y:S06]  /*4a90*/  @!P0 BRA `(.L_x_73) ;  /* 0x00000000000c8947 */ /* 0x003fec0003800000 */
[----:B------:R-:W-:-:S07]  /*4aa0*/  MOV R13, 0x4ac0 ;  /* 0x00004ac0000d7802 */ /* 0x000fce0000000f00 */
[----:B--2---:R-:W-:Y:S05]  /*4ab0*/  CALL.REL.NOINC `($__internal_0_$__cuda_sm3x_div_rn_noftz_f32_slowpath) ;  /* 0x0000001c00087944 */ /* 0x004fea0003c00000 */
[----:B------:R-:W-:-:S07]  /*4ac0*/  MOV R3, R4 ;  /* 0x0000000400037202 */ /* 0x000fce0000000f00 */
.L_x_73:
[----:B------:R-:W-:Y:S05]  /*4ad0*/  BSYNC.RECONVERGENT B3 ;  /* 0x0000000000037941 */ /* 0x000fea0003800200 */
.L_x_72:
        /* <DEDUP_REMOVED lines=14> */
.L_x_75:
[----:B------:R-:W-:Y:S05]  /*4bc0*/  BSYNC.RECONVERGENT B3 ;  /* 0x0000000000037941 */ /* 0x000fea0003800200 */
.L_x_74:
        /* <DEDUP_REMOVED lines=14> */
.L_x_77:
[----:B------:R-:W-:Y:S05]  /*4cb0*/  BSYNC.RECONVERGENT B3 ;  /* 0x0000000000037941 */ /* 0x000fea0003800200 */
.L_x_76:
        /* <DEDUP_REMOVED lines=14> */
.L_x_79:
[----:B------:R-:W-:Y:S05]  /*4da0*/  BSYNC.RECONVERGENT B3 ;  /* 0x0000000000037941 */ /* 0x000fea0003800200 */
.L_x_78:
[----:B------:R-:W3:Y:S01]  /*4db0*/  LDL.128 R4, [R0] ;  /* 0x0000000000047983 */ /* 0x000ee20000100c00 */
        /* <DEDUP_REMOVED lines=13> */
.L_x_81:
[----:B------:R-:W-:Y:S05]  /*4e90*/  BSYNC.RECONVERGENT B3 ;  /* 0x0000000000037941 */ /* 0x000fea0003800200 */
.L_x_80:
        /* <DEDUP_REMOVED lines=14> */
.L_x_83:
[----:B------:R-:W-:Y:S05]  /*4f80*/  BSYNC.RECONVERGENT B3 ;  /* 0x0000000000037941 */ /* 0x000fea0003800200 */
.L_x_82:
        /* <DEDUP_REMOVED lines=14> */
.L_x_85:
[----:B------:R-:W-:Y:S05]  /*5070*/  BSYNC.RECONVERGENT B3 ;  /* 0x0000000000037941 */ /* 0x000fea0003800200 */
.L_x_84:
        /* <DEDUP_REMOVED lines=14> */
.L_x_87:
[----:B------:R-:W-:Y:S05]  /*5160*/  BSYNC.RECONVERGENT B3 ;  /* 0x0000000000037941 */ /* 0x000fea0003800200 */
.L_x_86:
[----:B------:R-:W3:Y:S01]  /*5170*/  LDL.128 R4, [R0+0x10] ;  /* 0x0000100000047983 */ /* 0x000ee20000100c00 */
        /* <DEDUP_REMOVED lines=13> */
.L_x_89:
[----:B------:R-:W-:Y:S05]  /*5250*/  BSYNC.RECONVERGENT B3 ;  /* 0x0000000000037941 */ /* 0x000fea0003800200 */
.L_x_88:
        /* <DEDUP_REMOVED lines=14> */
.L_x_91:
[----:B------:R-:W-:Y:S05]  /*5340*/  BSYNC.RECONVERGENT B3 ;  /* 0x0000000000037941 */ /* 0x000fea0003800200 */
.L_x_90:
        /* <DEDUP_REMOVED lines=14> */
.L_x_93:
[----:B------:R-:W-:Y:S05]  /*5430*/  BSYNC.RECONVERGENT B3 ;  /* 0x0000000000037941 */ /* 0x000fea0003800200 */
.L_x_92:
        /* <DEDUP_REMOVED lines=14> */
.L_x_95:
[----:B------:R-:W-:Y:S05]  /*5520*/  BSYNC.RECONVERGENT B3 ;  /* 0x0000000000037941 */ /* 0x000fea0003800200 */
.L_x_94:
[----:B------:R0:W-:Y:S01]  /*5530*/  STG.E desc[UR12][R8.64+0x1c], R5 ;  /* 0x00001c0508007986 */ /* 0x0001e2000c10190c */
[----:B------:R-:W-:Y:S02]  /*5540*/  IADD3 R13, P0, PT, R8, 0x40, RZ ;  /* 0x00000040080d7810 */ /* 0x000fe40007f1e0ff */
[----:B------:R-:W-:Y:S02]  /*5550*/  IADD3 R0, PT, PT, R0, 0x40, RZ ;  /* 0x0000004000007810 */ /* 0x000fe40007ffe0ff */
[----:B------:R-:W-:Y:S01]  /*5560*/  IADD3.X R14, PT, PT, RZ, R9, RZ, P0, !PT ;  /* 0x00000009ff0e7210 */ /* 0x000fe200007fe4ff */
[----:B------:R-:W-:Y:S08]  /*5570*/  @P2 BRA `(.L_x_96) ;  /* 0xfffffff000202947 */ /* 0x000ff0000383ffff */
.L_x_63:
[----:B------:R-:W-:-:S13]  /*5580*/  ISETP.NE.AND P0, PT, R16, RZ, PT ;  /* 0x000000ff1000720c */ /* 0x000fda0003f05270 */
[----:B------:R-:W-:Y:S05]  /*5590*/  @!P0 BRA `(.L_x_62) ;  /* 0x0000000c00cc8947 */ /* 0x000fea0003800000 */
[----:B0-----:R-:W0:Y:S01]  /*55a0*/  LDC R5, c[0x0][0x3ac] ;  /* 0x0000eb00ff057b82 */ /* 0x001e220000000800 */
[----:B------:R-:W-:Y:S02]  /*55b0*/  ISETP.GE.U32.AND P0, PT, R16, 0x8, PT ;  /* 0x000000081000780c */ /* 0x000fe40003f06070 */
[----:B0-----:R-:W-:-:S11]  /*55c0*/  LOP3.LUT R5, R5, 0x7, RZ, 0xc0, !PT ;  /* 0x0000000705057812 */ /* 0x001fd600078ec0ff */
[----:B------:R-:W-:Y:S05]  /*55d0*/  @!P0 BRA `(.L_x_97) ;  /* 0x00000008000c8947 */ /* 0x000fea0003800000 */
[----:B------:R-:W-:-:S05]  /*55e0*/  LEA R8, R10, UR14, 0x2 ;  /* 0x0000000e0a087c11 */ /* 0x000fca000f8e10ff */
[----:B------:R-:W3:Y:S01]  /*55f0*/  LDL R4, [R8] ;  /* 0x0000000008047983 */ /* 0x000ee20000100800 */
[----:B------:R-:W0:Y:S01]  /*5600*/  MUFU.RCP R3, R38 ;  /* 0x0000002600037308 */ /* 0x000e220000001000 */
[----:B------:R-:W-:Y:S01]  /*5610*/  BSSY.RECONVERGENT B3, `(.L_x_98) ;  /* 0x000000b000037945 */ /* 0x000fe20003800200 */
[----:B0-----:R-:W-:-:S04]  /*5620*/  FFMA R0, R3, -R38, 1 ;  /* 0x3f80000003007423 */ /* 0x001fc80000000826 */
[----:B------:R-:W-:Y:S02]  /*5630*/  FFMA R0, R3, R0, R3 ;  /* 0x0000000003007223 */ /* 0x000fe40000000003 */
[----:B---3--:R-:W0:Y:S02]  /*5640*/  FCHK P0, R4, R38 ;  /* 0x0000002604007302 */ /* 0x008e240000000000 */
[----:B------:R-:W-:-:S04]  /*5650*/  FFMA R3, R0, R4, RZ ;  /* 0x0000000400037223 */ /* 0x000fc800000000ff */
[----:B------:R-:W-:-:S04]  /*5660*/  FFMA R2, R3, -R38, R4 ;  /* 0x8000002603027223 */ /* 0x000fc80000000004 */
[----:B------:R-:W-:Y:S01]  /*5670*/  FFMA R7, R0, R2, R3 ;  /* 0x0000000200077223 */ /* 0x000fe20000000003 */
[----:B0-----:R-:W-:Y:S06]  /*5680*/  @!P0 BRA `(.L_x_99) ;  /* 0x00000000000c8947 */ /* 0x001fec0003800000 */
[----:B------:R-:W-:-:S07]  /*5690*/  MOV R13, 0x56b0 ;  /* 0x000056b0000d7802 */ /* 0x000fce0000000f00 */
[----:B--2---:R-:W-:Y:S05]  /*56a0*/  CALL.REL.NOINC `($__internal_0_$__cuda_sm3x_div_rn_noftz_f32_slowpath) ;  /* 0x00000010000c7944 */ /* 0x004fea0003c00000 */
[----:B------:R-:W-:-:S07]  /*56b0*/  MOV R7, R4 ;  /* 0x0000000400077202 */ /* 0x000fce0000000f00 */
.L_x_99:
[----:B------:R-:W-:Y:S05]  /*56c0*/  BSYNC.RECONVERGENT B3 ;  /* 0x0000000000037941 */ /* 0x000fea0003800200 */
.L_x_98:
[----:B------:R-:W3:Y:S01]  /*56d0*/  LDL R6, [R8+0x4] ;  /* 0x0000040008067983 */ /* 0x000ee20000100800 */
[----:B------:R-:W0:Y:S01]  /*56e0*/  LDC.64 R2, c[0x0][0x398] ;  /* 0x0000e600ff027b82 */ /* 0x000e220000000a00 */
[----:B------:R-:W1:Y:S01]  /*56f0*/  MUFU.RCP R13, R38 ;  /* 0x00000026000d7308 */ /* 0x000e620000001000 */
[----:B------:R-:W-:Y:S01]  /*5700*/  IADD3 R9, PT, PT, R11, R10, RZ ;  /* 0x0000000a0b097210 */ /* 0x000fe20007ffe0ff */
[----:B------:R-:W-:Y:S01]  /*5710*/  BSSY.RECONVERGENT B3, `(.L_x_100) ;  /* 0x000000e000037945 */ /* 0x000fe20003800200 */
[----:B-1----:R-:W-:-:S04]  /*5720*/  FFMA R0, R13, -R38, 1 ;  /* 0x3f8000000d007423 */ /* 0x002fc80000000826 */
[----:B------:R-:W-:Y:S01]  /*5730*/  FFMA R0, R13, R0, R13 ;  /* 0x000000000d007223 */ /* 0x000fe2000000000d */
[----:B0-----:R-:W-:-:S05]  /*5740*/  IMAD.WIDE.U32 R2, R9, 0x4, R2 ;  /* 0x0000000409027825 */ /* 0x001fca00078e0002 */
[----:B------:R0:W-:Y:S01]  /*5750*/  STG.E desc[UR12][R2.64], R7 ;  /* 0x0000000702007986 */ /* 0x0001e2000c10190c */
[----:B---3--:R-:W1:Y:S01]  /*5760*/  FCHK P0, R6, R38 ;  /* 0x0000002606007302 */ /* 0x008e620000000000 */
[----:B------:R-:W-:-:S04]  /*5770*/  FFMA R9, R0, R6, RZ ;  /* 0x0000000600097223 */ /* 0x000fc800000000ff */
[----:B------:R-:W-:-:S04]  /*5780*/  FFMA R4, R9, -R38, R6 ;  /* 0x8000002609047223 */ /* 0x000fc80000000006 */
[----:B------:R-:W-:Y:S01]  /*5790*/  FFMA R9, R0, R4, R9 ;  /* 0x0000000400097223 */ /* 0x000fe20000000009 */
[----:B01----:R-:W-:Y:S06]  /*57a0*/  @!P0 BRA `(.L_x_101) ;  /* 0x0000000000108947 */ /* 0x003fec0003800000 */
[----:B------:R-:W-:Y:S02]  /*57b0*/  MOV R4, R6 ;  /* 0x0000000600047202 */ /* 0x000fe40000000f00 */
[----:B------:R-:W-:-:S07]  /*57c0*/  MOV R13, 0x57e0 ;  /* 0x000057e0000d7802 */ /* 0x000fce0000000f00 */
[----:B--2---:R-:W-:Y:S05]  /*57d0*/  CALL.REL.NOINC `($__internal_0_$__cuda_sm3x_div_rn_noftz_f32_slowpath) ;  /* 0x0000000c00c07944 */ /* 0x004fea0003c00000 */
[----:B------:R-:W-:-:S07]  /*57e0*/  MOV R9, R4 ;  /* 0x0000000400097202 */ /* 0x000fce0000000f00 */
.L_x_101:
[----:B------:R-:W-:Y:S05]  /*57f0*/  BSYNC.RECONVERGENT B3 ;  /* 0x0000000000037941 */ /* 0x000fea0003800200 */
.L_x_100:
[----:B------:R-:W3:Y:S01]  /*5800*/  LDL R4, [R8+0x8] ;  /* 0x0000080008047983 */ /* 0x000ee20000100800 */
[----:B------:R-:W0:Y:S01]  /*5810*/  LDCU.64 UR4, c[0x0][0x398] ;  /* 0x00007300ff0477ac */ /* 0x000e220008000a00 */
[----:B------:R-:W-:Y:S01]  /*5820*/  IADD3 R0, P0, PT, R11, R10, RZ ;  /* 0x0000000a0b007210 */ /* 0x000fe20007f1e0ff */
[----:B------:R-:W1:Y:S01]  /*5830*/  MUFU.RCP R13, R38 ;  /* 0x00000026000d7308 */ /* 0x000e620000001000 */
[----:B------:R-:W-:Y:S02]  /*5840*/  BSSY.RECONVERGENT B3, `(.L_x_102) ;  /* 0x000000f000037945 */ /* 0x000fe40003800200 */
[----:B------:R-:W-:Y:S02]  /*5850*/  IADD3.X R3, PT, PT, RZ, RZ, RZ, P0, !PT ;  /* 0x000000ffff037210 */ /* 0x000fe400007fe4ff */
[----:B0-----:R-:W-:-:S04]  /*5860*/  LEA R6, P0, R0, UR4, 0x2 ;  /* 0x0000000400067c11 */ /* 0x001fc8000f8010ff */
[----:B------:R-:W-:Y:S01]  /*5870*/  LEA.HI.X R7, R0, UR5, R3, 0x2, P0 ;  /* 0x0000000500077c11 */ /* 0x000fe200080f1403 */
[----:B-1----:R-:W-:-:S04]  /*5880*/  FFMA R0, R13, -R38, 1 ;  /* 0x3f8000000d007423 */ /* 0x002fc80000000826 */
[----:B------:R0:W-:Y:S01]  /*5890*/  STG.E desc[UR12][R6.64+0x4], R9 ;  /* 0x0000040906007986 */ /* 0x0001e2000c10190c */
[----:B------:R-:W-:Y:S02]  /*58a0*/  FFMA R0, R13, R0, R13 ;  /* 0x000000000d007223 */ /* 0x000fe4000000000d */
[----:B---3--:R-:W1:Y:S02]  /*58b0*/  FCHK P0, R4, R38 ;  /* 0x0000002604007302 */ /* 0x008e640000000000 */
[----:B------:R-:W-:-:S04]  /*58c0*/  FFMA R3, R0, R4, RZ ;  /* 0x0000000400037223 */ /* 0x000fc800000000ff */
[----:B------:R-:W-:-:S04]  /*58d0*/  FFMA R2, R3, -R38, R4 ;  /* 0x8000002603027223 */ /* 0x000fc80000000004 */
[----:B------:R-:W-:Y:S01]  /*58e0*/  FFMA R3, R0, R2, R3 ;  /* 0x0000000200037223 */ /* 0x000fe20000000003 */
[----:B01----:R-:W-:Y:S06]  /*58f0*/  @!P0 BRA `(.L_x_103) ;  /* 0x00000000000c8947 */ /* 0x003fec0003800000 */
[----:B------:R-:W-:-:S07]  /*5900*/  MOV R13, 0x5920 ;  /* 0x00005920000d7802 */ /* 0x000fce0000000f00 */
[----:B--2---:R-:W-:Y:S05]  /*5910*/  CALL.REL.NOINC `($__internal_0_$__cuda_sm3x_div_rn_noftz_f32_slowpath) ;  /* 0x0000000c00707944 */ /* 0x004fea0003c00000 */
[----:B------:R-:W-:-:S07]  /*5920*/  MOV R3, R4 ;  /* 0x0000000400037202 */ /* 0x000fce0000000f00 */
.L_x_103:
[----:B------:R-:W-:Y:S05]  /*5930*/  BSYNC.RECONVERGENT B3 ;  /* 0x0000000000037941 */ /* 0x000fea0003800200 */
.L_x_102:
[----:B------:R-:W3:Y:S01]  /*5940*/  LDL R4, [R8+0xc] ;  /* 0x00000c0008047983 */ /* 0x000ee20000100800 */
        /* <DEDUP_REMOVED lines=13> */
.L_x_105:
[----:B------:R-:W-:Y:S05]  /*5a20*/  BSYNC.RECONVERGENT B3 ;  /* 0x0000000000037941 */ /* 0x000fea0003800200 */
.L_x_104:
        /* <DEDUP_REMOVED lines=14> */
.L_x_107:
[----:B------:R-:W-:Y:S05]  /*5b10*/  BSYNC.RECONVERGENT B3 ;  /* 0x0000000000037941 */ /* 0x000fea0003800200 */
.L_x_106:
        /* <DEDUP_REMOVED lines=14> */
.L_x_109:
[----:B------:R-:W-:Y:S05]  /*5c00*/  BSYNC.RECONVERGENT B3 ;  /* 0x0000000000037941 */ /* 0x000fea0003800200 */
.L_x_108:
        /* <DEDUP_REMOVED lines=14> */
.L_x_111:
[----:B------:R-:W-:Y:S05]  /*5cf0*/  BSYNC.RECONVERGENT B3 ;  /* 0x0000000000037941 */ /* 0x000fea0003800200 */
.L_x_110:
        /* <DEDUP_REMOVED lines=14> */
.L_x_113:
[----:B------:R-:W-:Y:S05]  /*5de0*/  BSYNC.RECONVERGENT B3 ;  /* 0x0000000000037941 */ /* 0x000fea0003800200 */
.L_x_112:
[----:B------:R0:W-:Y:S01]  /*5df0*/  STG.E desc[UR12][R6.64+0x1c], R9 ;  /* 0x00001c0906007986 */ /* 0x0001e2000c10190c */
[----:B------:R-:W-:-:S07]  /*5e00*/  IADD3 R10, PT, PT, R10, 0x8, RZ ;  /* 0x000000080a0a7810 */ /* 0x000fce0007ffe0ff */
.L_x_97:
[----:B------:R-:W-:-:S13]  /*5e10*/  ISETP.NE.AND P0, PT, R5, RZ, PT ;  /* 0x000000ff0500720c */ /* 0x000fda0003f05270 */
[----:B------:R-:W-:Y:S05]  /*5e20*/  @!P0 BRA `(.L_x_62) ;  /* 0x0000000400a88947 */ /* 0x000fea0003800000 */
[----:B------:R-:W1:Y:S01]  /*5e30*/  LDC R0, c[0x0][0x3ac] ;  /* 0x0000eb00ff007b82 */ /* 0x000e620000000800 */
[----:B------:R-:W-:Y:S02]  /*5e40*/  ISETP.GE.U32.AND P0, PT, R5, 0x4, PT ;  /* 0x000000040500780c */ /* 0x000fe40003f06070 */
[----:B-1----:R-:W-:-:S11]  /*5e50*/  LOP3.LUT R5, R0, 0x3, RZ, 0xc0, !PT ;  /* 0x0000000300057812 */ /* 0x002fd600078ec0ff */
[----:B------:R-:W-:Y:S05]  /*5e60*/  @!P0 BRA `(.L_x_114) ;  /* 0x00000004001c8947 */ /* 0x000fea0003800000 */
[----:B------:R-:W-:-:S05]  /*5e70*/  LEA R8, R10, UR14, 0x2 ;  /* 0x0000000e0a087c11 */ /* 0x000fca000f8e10ff */
[----:B------:R-:W3:Y:S01]  /*5e80*/  LDL R4, [R8] ;  /* 0x0000000008047983 */ /* 0x000ee20000100800 */
[----:B------:R-:W1:Y:S01]  /*5e90*/  MUFU.RCP R3, R38 ;  /* 0x0000002600037308 */ /* 0x000e620000001000 */
[----:B------:R-:W-:Y:S01]  /*5ea0*/  BSSY.RECONVERGENT B3, `(.L_x_115) ;  /* 0x000000b000037945 */ /* 0x000fe20003800200 */
[----:B-1----:R-:W-:-:S04]  /*5eb0*/  FFMA R0, R3, -R38, 1 ;  /* 0x3f80000003007423 */ /* 0x002fc80000000826 */
[----:B------:R-:W-:Y:S02]  /*5ec0*/  FFMA R0, R3, R0, R3 ;  /* 0x0000000003007223 */ /* 0x000fe40000000003 */
[----:B---3--:R-:W1:Y:S02]  /*5ed0*/  FCHK P0, R4, R38 ;  /* 0x0000002604007302 */ /* 0x008e640000000000 */
[----:B------:R-:W-:-:S04]  /*5ee0*/  FFMA R3, R0, R4, RZ ;  /* 0x0000000400037223 */ /* 0x000fc800000000ff */
[----:B------:R-:W-:-:S04]  /*5ef0*/  FFMA R2, R3, -R38, R4 ;  /* 0x8000002603027223 */ /* 0x000fc80000000004 */
[----:B0-----:R-:W-:Y:S01]  /*5f00*/  FFMA R7, R0, R2, R3 ;  /* 0x0000000200077223 */ /* 0x001fe20000000003 */
[----:B-1----:R-:W-:Y:S06]  /*5f10*/  @!P0 BRA `(.L_x_116) ;  /* 0x00000000000c8947 */ /* 0x002fec0003800000 */
[----:B------:R-:W-:-:S07]  /*5f20*/  MOV R13, 0x5f40 ;  /* 0x00005f40000d7802 */ /* 0x000fce0000000f00 */
[----:B--2---:R-:W-:Y:S05]  /*5f30*/  CALL.REL.NOINC `($__internal_0_$__cuda_sm3x_div_rn_noftz_f32_slowpath) ;  /* 0x0000000400e87944 */ /* 0x004fea0003c00000 */
[----:B------:R-:W-:-:S07]  /*5f40*/  MOV R7, R4 ;  /* 0x0000000400077202 */ /* 0x000fce0000000f00 */
.L_x_116:
[----:B------:R-:W-:Y:S05]  /*5f50*/  BSYNC.RECONVERGENT B3 ;  /* 0x0000000000037941 */ /* 0x000fea0003800200 */
.L_x_115:
        /* <DEDUP_REMOVED lines=18> */
.L_x_118:
[----:B------:R-:W-:Y:S05]  /*6080*/  BSYNC.RECONVERGENT B3 ;  /* 0x0000000000037941 */ /* 0x000fea0003800200 */
.L_x_117:
        /* <DEDUP_REMOVED lines=19> */
.L_x_120:
[----:B------:R-:W-:Y:S05]  /*61c0*/  BSYNC.RECONVERGENT B3 ;  /* 0x0000000000037941 */ /* 0x000fea0003800200 */
.L_x_119:
        /* <DEDUP_REMOVED lines=14> */
.L_x_122:
[----:B------:R-:W-:Y:S05]  /*62b0*/  BSYNC.RECONVERGENT B3 ;  /* 0x0000000000037941 */ /* 0x000fea0003800200 */
.L_x_121:
[----:B------:R1:W-:Y:S01]  /*62c0*/  STG.E desc[UR12][R6.64+0xc], R9 ;  /* 0x00000c0906007986 */ /* 0x0003e2000c10190c */
[----:B------:R-:W-:-:S07]  /*62d0*/  IADD3 R10, PT, PT, R10, 0x4, RZ ;  /* 0x000000040a0a7810 */ /* 0x000fce0007ffe0ff */
.L_x_114:
[----:B------:R-:W-:-:S13]  /*62e0*/  ISETP.NE.AND P0, PT, R5, RZ, PT ;  /* 0x000000ff0500720c */ /* 0x000fda0003f05270 */
[----:B------:R-:W-:Y:S05]  /*62f0*/  @!P0 BRA `(.L_x_62) ;  /* 0x0000000000748947 */ /* 0x000fea0003800000 */
[----:B01----:R-:W0:Y:S01]  /*6300*/  LDC.64 R6, c[0x0][0x398] ;  /* 0x0000e600ff067b82 */ /* 0x003e220000000a00 */
[----:B------:R-:W-:Y:S01]  /*6310*/  HFMA2 R3, -RZ, RZ, 0, 2.384185791015625e-07 ;  /* 0x00000004ff037431 */ /* 0x000fe200000001ff */
[----:B------:R-:W-:Y:S02]  /*6320*/  IADD3 R11, PT, PT, R11, R10, RZ ;  /* 0x0000000a0b0b7210 */ /* 0x000fe40007ffe0ff */
[----:B------:R-:W-:Y:S02]  /*6330*/  IADD3 R5, PT, PT, -R5, RZ, RZ ;  /* 0x000000ff05057210 */ /* 0x000fe40007ffe1ff */
[----:B------:R-:W-:Y:S02]  /*6340*/  IMAD R10, R10, R3, UR14 ;  /* 0x0000000e0a0a7e24 */ /* 0x000fe4000f8e0203 */
[----:B0-----:R-:W-:-:S07]  /*6350*/  IMAD.WIDE.U32 R6, R11, 0x4, R6 ;  /* 0x000000040b067825 */ /* 0x001fce00078e0006 */
.L_x_125:
[----:B---3--:R-:W3:Y:S01]  /*6360*/  LDL R4, [R10] ;  /* 0x000000000a047983 */ /* 0x008ee20000100800 */
[----:B------:R-:W0:Y:S01]  /*6370*/  MUFU.RCP R3, R38 ;  /* 0x0000002600037308 */ /* 0x000e220000001000 */
[----:B------:R-:W-:Y:S01]  /*6380*/  IADD3 R5, PT, PT, R5, 0x1, RZ ;  /* 0x0000000105057810 */ /* 0x000fe20007ffe0ff */
[----:B------:R-:W-:Y:S03]  /*6390*/  BSSY.RECONVERGENT B3, `(.L_x_123) ;  /* 0x000000c000037945 */ /* 0x000fe60003800200 */
[----:B------:R-:W-:Y:S01]  /*63a0*/  ISETP.NE.AND P2, PT, R5, RZ, PT ;  /* 0x000000ff0500720c */ /* 0x000fe20003f45270 */
[----:B0-----:R-:W-:-:S04]  /*63b0*/  FFMA R0, R3, -R38, 1 ;  /* 0x3f80000003007423 */ /* 0x001fc80000000826 */
[----:B------:R-:W-:Y:S01]  /*63c0*/  FFMA R0, R3, R0, R3 ;  /* 0x0000000003007223 */ /* 0x000fe20000000003 */
[----:B---3--:R-:W0:Y:S03]  /*63d0*/  FCHK P0, R4, R38 ;  /* 0x0000002604007302 */ /* 0x008e260000000000 */
[----:B------:R-:W-:-:S04]  /*63e0*/  FFMA R3, R0, R4, RZ ;  /* 0x0000000400037223 */ /* 0x000fc800000000ff */
[----:B------:R-:W-:-:S04]  /*63f0*/  FFMA R2, R3, -R38, R4 ;  /* 0x8000002603027223 */ /* 0x000fc80000000004 */
[----:B------:R-:W-:Y:S01]  /*6400*/  FFMA R9, R0, R2, R3 ;  /* 0x0000000200097223 */ /* 0x000fe20000000003 */
[----:B0-----:R-:W-:Y:S06]  /*6410*/  @!P0 BRA `(.L_x_124) ;  /* 0x00000000000c8947 */ /* 0x001fec0003800000 */
[----:B------:R-:W-:-:S07]  /*6420*/  MOV R13, 0x6440 ;  /* 0x00006440000d7802 */ /* 0x000fce0000000f00 */
[----:B--2---:R-:W-:Y:S05]  /*6430*/  CALL.REL.NOINC `($__internal_0_$__cuda_sm3x_div_rn_noftz_f32_slowpath) ;  /* 0x0000000000a87944 */ /* 0x004fea0003c00000 */
[----:B------:R-:W-:-:S07]  /*6440*/  MOV R9, R4 ;  /* 0x0000000400097202 */ /* 0x000fce0000000f00 */
.L_x_124:
[----:B------:R-:W-:Y:S05]  /*6450*/  BSYNC.RECONVERGENT B3 ;  /* 0x0000000000037941 */ /* 0x000fea0003800200 */
.L_x_123:
[----:B------:R-:W-:Y:S02]  /*6460*/  MOV R2, R6 ;  /* 0x0000000600027202 */ /* 0x000fe40000000f00 */
[-C--:B------:R-:W-:Y:S02]  /*6470*/  MOV R3, R7.reuse ;  /* 0x0000000700037202 */ /* 0x080fe40000000f00 */
[----:B------:R-:W-:Y:S02]  /*6480*/  IADD3 R6, P0, PT, R6, 0x4, RZ ;  /* 0x0000000406067810 */ /* 0x000fe40007f1e0ff */
[----:B------:R-:W-:Y:S01]  /*6490*/  IADD3 R10, PT, PT, R10, 0x4, RZ ;  /* 0x000000040a0a7810 */ /* 0x000fe20007ffe0ff */
[----:B------:R3:W-:Y:S01]  /*64a0*/  STG.E desc[UR12][R2.64], R9 ;  /* 0x0000000902007986 */ /* 0x0007e2000c10190c */
[----:B------:R-:W-:Y:S01]  /*64b0*/  IADD3.X R7, PT, PT, RZ, R7, RZ, P0, !PT ;  /* 0x00000007ff077210 */ /* 0x000fe200007fe4ff */
[----:B------:R-:W-:Y:S08]  /*64c0*/  @P2 BRA `(.L_x_125) ;  /* 0xfffffffc00a42947 */ /* 0x000ff0000383ffff */
.L_x_62:
[----:B------:R-:W-:Y:S05]  /*64d0*/  BSYNC.RECONVERGENT B0 ;  /* 0x0000000000007941 */ /* 0x000fea0003800200 */
.L_x_61:
[C---:B---3--:R-:W-:Y:S01]  /*64e0*/  FMUL R3, R38.reuse, 8388608 ;  /* 0x4b00000026037820 */ /* 0x048fe20000400000 */
[----:B------:R-:W-:-:S04]  /*64f0*/  FSETP.GEU.AND P0, PT, R38, 1.175494350822287508e-38, PT ;  /* 0x008000002600780b */ /* 0x000fc80003f0e000 */
[----:B------:R-:W-:Y:S01]  /*6500*/  FSEL R38, R3, R38, !P0 ;  /* 0x0000002603267208 */ /* 0x000fe20004000000 */
[----:B------:R-:W-:-:S03]  /*6510*/  HFMA2 R3, -RZ, RZ, 1.5048828125, 33.21875 ;  /* 0x3e055027ff037431 */ /* 0x000fc600000001ff */
[----:B------:R-:W-:-:S04]  /*6520*/  IADD3 R0, PT, PT, R38, -0x3f2aaaab, RZ ;  /* 0xc0d5555526007810 */ /* 0x000fc80007ffe0ff */
[----:B0-----:R-:W-:-:S04]  /*6530*/  LOP3.LUT R5, R0, 0xff800000, RZ, 0xc0, !PT ;  /* 0xff80000000057812 */ /* 0x001fc800078ec0ff */
[-C--:B------:R-:W-:Y:S02]  /*6540*/  IADD3 R0, PT, PT, R38, -R5.reuse, RZ ;  /* 0x8000000526007210 */ /* 0x080fe40007ffe0ff */
[----:B------:R-:W-:-:S03]  /*6550*/  I2FP.F32.S32 R5, R5 ;  /* 0x0000000500057245 */ /* 0x000fc60000201400 */
[----:B------:R-:W-:Y:S01]  /*6560*/  FADD R4, R0, -1 ;  /* 0xbf80000000047421 */ /* 0x000fe20000000000 */
[----:B------:R-:W-:Y:S02]  /*6570*/  FSEL R0, RZ, -23, P0 ;  /* 0xc1b80000ff007808 */ /* 0x000fe40000000000 */
[----:B------:R-:W-:Y:S01]  /*6580*/  ISETP.GT.U32.AND P0, PT, R38, 0x7f7fffff, PT ;  /* 0x7f7fffff2600780c */ /* 0x000fe20003f04070 */
[C---:B------:R-:W-:Y:S02]  /*6590*/  FFMA R3, R4.reuse, -R3, 0.14084610342979431152 ;  /* 0x3e1039f604037423 */ /* 0x040fe40000000803 */
[----:B------:R-:W-:Y:S01]  /*65a0*/  FFMA R0, R5, 1.1920928955078125e-07, R0 ;  /* 0x3400000005007823 */ /* 0x000fe20000000000 */
[----:B------:R-:W-:Y:S01]  /*65b0*/  MOV R5, 0x7f800000 ;  /* 0x7f80000000057802 */ /* 0x000fe20000000f00 */
[----:B------:R-:W-:-:S04]  /*65c0*/  FFMA R3, R4, R3, -0.12148627638816833496 ;  /* 0xbdf8cdcc04037423 */ /* 0x000fc80000000003 */
[----:B------:R-:W-:-:S04]  /*65d0*/  FFMA R3, R4, R3, 0.13980610668659210205 ;  /* 0x3e0f295504037423 */ /* 0x000fc80000000003 */
[----:B------:R-:W-:-:S04]  /*65e0*/  FFMA R3, R4, R3, -0.16684235632419586182 ;  /* 0xbe2ad8b904037423 */ /* 0x000fc80000000003 */
[----:B------:R-:W-:-:S04]  /*65f0*/  FFMA R3, R4, R3, 0.20012299716472625732 ;  /* 0x3e4ced0b04037423 */ /* 0x000fc80000000003 */
[----:B------:R-:W-:-:S04]  /*6600*/  FFMA R3, R4, R3, -0.24999669194221496582 ;  /* 0xbe7fff2204037423 */ /* 0x000fc80000000003 */
[C---:B-1----:R-:W-:Y:S02]  /*6610*/  FFMA R7, R4.reuse, R3, 0.33333182334899902344 ;  /* 0x3eaaaa7804077423 */ /* 0x042fe40000000003 */
[----:B------:R-:W0:Y:S02]  /*6620*/  LDC.64 R2, c[0x0][0x3a0] ;  /* 0x0000e800ff027b82 */ /* 0x000e240000000a00 */
[----:B------:R-:W-:-:S04]  /*6630*/  FFMA R7, R4, R7, -0.5 ;  /* 0xbf00000004077423 */ /* 0x000fc80000000007 */
[----:B------:R-:W-:-:S04]  /*6640*/  FMUL R7, R4, R7 ;  /* 0x0000000704077220 */ /* 0x000fc80000400000 */
[----:B------:R-:W-:-:S04]  /*6650*/  FFMA R7, R4, R7, R4 ;  /* 0x0000000704077223 */ /* 0x000fc80000000004 */
[----:B------:R-:W-:Y:S01]  /*6660*/  FFMA R0, R0, 0.69314718246459960938, R7 ;  /* 0x3f31721800007823 */ /* 0x000fe20000000007 */
[C---:B------:R-:W-:Y:S01]  /*6670*/  @P0 FFMA R0, R38.reuse, R5, +INF ;  /* 0x7f80000026000423 */ /* 0x040fe20000000005 */
[----:B------:R-:W-:-:S04]  /*6680*/  FSETP.NEU.AND P0, PT, R38, RZ, PT ;  /* 0x000000ff2600720b */ /* 0x000fc80003f0d000 */
[----:B------:R-:W-:Y:S01]  /*6690*/  FSEL R0, R0, -INF , P0 ;  /* 0xff80000000007808 */ /* 0x000fe20000000000 */
[----:B0-----:R-:W-:-:S04]  /*66a0*/  IMAD.WIDE.U32 R2, R39, 0x4, R2 ;  /* 0x0000000427027825 */ /* 0x001fc800078e0002 */
[----:B------:R-:W-:-:S05]  /*66b0*/  FADD R37, R0, R37 ;  /* 0x0000002500257221 */ /* 0x000fca0000000000 */
[----:B------:R-:W-:Y:S01]  /*66c0*/  STG.E desc[UR12][R2.64], R37 ;  /* 0x0000002502007986 */ /* 0x000fe2000c10190c */
[----:B------:R-:W-:Y:S05]  /*66d0*/  EXIT ;  /* 0x000000000000794d */ /* 0x000fea0003800000 */
        .weak           $__internal_0_$__cuda_sm3x_div_rn_noftz_f32_slowpath
        .type           $__internal_0_$__cuda_sm3x_div_rn_noftz_f32_slowpath,@function
        .size           $__internal_0_$__cuda_sm3x_div_rn_noftz_f32_slowpath,(.L_x_138 - $__internal_0_$__cuda_sm3x_div_rn_noftz_f32_slowpath)
$__internal_0_$__cuda_sm3x_div_rn_noftz_f32_slowpath:
[----:B------:R-:W-:Y:S01]  /*66e0*/  SHF.R.U32.HI R14, RZ, 0x17, R38 ;  /* 0x00000017ff0e7819 */ /* 0x000fe20000011626 */
[----:B------:R-:W-:Y:S01]  /*66f0*/  BSSY.RECONVERGENT B1, `(.L_x_126) ;  /* 0x0000063000017945 */ /* 0x000fe20003800200 */
[----:B------:R-:W-:Y:S02]  /*6700*/  SHF.R.U32.HI R2, RZ, 0x17, R4 ;  /* 0x00000017ff027819 */ /* 0x000fe40000011604 */
[----:B------:R-:W-:Y:S02]  /*6710*/  LOP3.LUT R14, R14, 0xff, RZ, 0xc0, !PT ;  /* 0x000000ff0e0e7812 */ /* 0x000fe400078ec0ff */
[----:B------:R-:W-:Y:S02]  /*6720*/  LOP3.LUT R17, R2, 0xff, RZ, 0xc0, !PT ;  /* 0x000000ff02117812 */ /* 0x000fe400078ec0ff */
[----:B------:R-:W-:Y:S02]  /*6730*/  IADD3 R18, PT, PT, R14, -0x1, RZ ;  /* 0xffffffff0e127810 */ /* 0x000fe40007ffe0ff */
[----:B------:R-:W-:-:S02]  /*6740*/  IADD3 R2, PT, PT, R17, -0x1, RZ ;  /* 0xffffffff11027810 */ /* 0x000fc40007ffe0ff */
[----:B------:R-:W-:Y:S02]  /*6750*/  ISETP.GT.U32.AND P0, PT, R18, 0xfd, PT ;  /* 0x000000fd1200780c */ /* 0x000fe40003f04070 */
[----:B------:R-:W-:Y:S02]  /*6760*/  MOV R15, R38 ;  /* 0x00000026000f7202 */ /* 0x000fe40000000f00 */
[----:B------:R-:W-:-:S13]  /*6770*/  ISETP.GT.U32.OR P0, PT, R2, 0xfd, P0 ;  /* 0x000000fd0200780c */ /* 0x000fda0000704470 */
[----:B------:R-:W-:Y:S01]  /*6780*/  @!P0 MOV R3, RZ ;  /* 0x000000ff00038202 */ /* 0x000fe20000000f00 */
[----:B------:R-:W-:Y:S06]  /*6790*/  @!P0 BRA `(.L_x_127) ;  /* 0x00000000005c8947 */ /* 0x000fec0003800000 */
[----:B------:R-:W-:Y:S02]  /*67a0*/  FSETP.GTU.FTZ.AND P0, PT, |R4|, +INF , PT ;  /* 0x7f8000000400780b */ /* 0x000fe40003f1c200 */
[----:B------:R-:W-:-:S04]  /*67b0*/  FSETP.GTU.FTZ.AND P1, PT, |R38|, +INF , PT ;  /* 0x7f8000002600780b */ /* 0x000fc80003f3c200 */
[----:B------:R-:W-:-:S13]  /*67c0*/  PLOP3.LUT P0, PT, P0, P1, PT, 0xf8, 0x8f ;  /* 0x00000000008f781c */ /* 0x000fda0000703f70 */
[----:B------:R-:W-:Y:S05]  /*67d0*/  @P0 BRA `(.L_x_128) ;  /* 0x00000004004c0947 */ /* 0x000fea0003800000 */
[----:B------:R-:W-:-:S13]  /*67e0*/  LOP3.LUT P0, RZ, R15, 0x7fffffff, R4, 0xc8, !PT ;  /* 0x7fffffff0fff7812 */ /* 0x000fda000780c804 */
[----:B------:R-:W-:Y:S05]  /*67f0*/  @!P0 BRA `(.L_x_129) ;  /* 0x00000004003c8947 */ /* 0x000fea0003800000 */
[----:B------:R-:W-:Y:S02]  /*6800*/  FSETP.NEU.FTZ.AND P1, PT, |R4|, +INF , PT ;  /* 0x7f8000000400780b */ /* 0x000fe40003f3d200 */
[----:B------:R-:W-:Y:S02]  /*6810*/  FSETP.NEU.FTZ.AND P3, PT, |R38|, +INF , PT ;  /* 0x7f8000002600780b */ /* 0x000fe40003f7d200 */
[----:B------:R-:W-:-:S11]  /*6820*/  FSETP.NEU.FTZ.AND P0, PT, |R4|, +INF , PT ;  /* 0x7f8000000400780b */ /* 0x000fd60003f1d200 */
[----:B------:R-:W-:Y:S05]  /*6830*/  @!P3 BRA !P1, `(.L_x_129) ;  /* 0x00000004002cb947 */ /* 0x000fea0004800000 */
[----:B------:R-:W-:-:S04]  /*6840*/  LOP3.LUT P1, RZ, R4, 0x7fffffff, RZ, 0xc0, !PT ;  /* 0x7fffffff04ff7812 */ /* 0x000fc8000782c0ff */
[----:B------:R-:W-:-:S13]  /*6850*/  PLOP3.LUT P1, PT, P3, P1, PT, 0x2f, 0xf2 ;  /* 0x0000000000f2781c */ /* 0x000fda0001f22577 */
[----:B------:R-:W-:Y:S05]  /*6860*/  @P1 BRA `(.L_x_130) ;  /* 0x0000000400181947 */ /* 0x000fea0003800000 */
[----:B------:R-:W-:-:S04]  /*6870*/  LOP3.LUT P1, RZ, R15, 0x7fffffff, RZ, 0xc0, !PT ;  /* 0x7fffffff0fff7812 */ /* 0x000fc8000782c0ff */
[----:B------:R-:W-:-:S13]  /*6880*/  PLOP3.LUT P0, PT, P0, P1, PT, 0x2f, 0xf2 ;  /* 0x0000000000f2781c */ /* 0x000fda0000702577 */
[----:B------:R-:W-:Y:S05]  /*6890*/  @P0 BRA `(.L_x_131) ;  /* 0x0000000400000947 */ /* 0x000fea0003800000 */
[----:B------:R-:W-:Y:S02]  /*68a0*/  ISETP.GE.AND P0, PT, R2, RZ, PT ;  /* 0x000000ff0200720c */ /* 0x000fe40003f06270 */
[----:B------:R-:W-:-:S11]  /*68b0*/  ISETP.GE.AND P1, PT, R18, RZ, PT ;  /* 0x000000ff1200720c */ /* 0x000fd60003f26270 */
[----:B------:R-:W-:Y:S01]  /*68c0*/  @P0 MOV R3, RZ ;  /* 0x000000ff00030202 */ /* 0x000fe20000000f00 */
[----:B------:R-:W-:Y:S01]  /*68d0*/  @!P0 FFMA R4, R4, 1.84467440737095516160e+19, RZ ;  /* 0x5f80000004048823 */ /* 0x000fe200000000ff */
[----:B------:R-:W-:Y:S01]  /*68e0*/  @!P0 MOV R3, 0xffffffc0 ;  /* 0xffffffc000038802 */ /* 0x000fe20000000f00 */
[----:B------:R-:W-:-:S03]  /*68f0*/  @!P1 FFMA R15, R38, 1.84467440737095516160e+19, RZ ;  /* 0x5f800000260f9823 */ /* 0x000fc600000000ff */
[----:B------:R-:W-:-:S07]  /*6900*/  @!P1 IADD3 R3, PT, PT, R3, 0x40, RZ ;  /* 0x0000004003039810 */ /* 0x000fce0007ffe0ff */
.L_x_127:
[----:B------:R-:W-:Y:S01]  /*6910*/  LEA R2, R14, 0xc0800000, 0x17 ;  /* 0xc08000000e027811 */ /* 0x000fe200078eb8ff */
[----:B------:R-:W-:Y:S01]  /*6920*/  BSSY.RECONVERGENT B2, `(.L_x_132) ;  /* 0x0000036000027945 */ /* 0x000fe20003800200 */
[----:B------:R-:W-:Y:S02]  /*6930*/  IADD3 R17, PT, PT, R17, -0x7f, RZ ;  /* 0xffffff8111117810 */ /* 0x000fe40007ffe0ff */
[----:B------:R-:W-:Y:S02]  /*6940*/  IADD3 R18, PT, PT, -R2, R15, RZ ;  /* 0x0000000f02127210 */ /* 0x000fe40007ffe1ff */
[C---:B------:R-:W-:Y:S01]  /*6950*/  IADD3 R14, PT, PT, R17.reuse, 0x7f, -R14 ;  /* 0x0000007f110e7810 */ /* 0x040fe20007ffe80e */
[----:B------:R-:W-:Y:S01]  /*6960*/  IMAD R2, R17, -0x800000, R4 ;  /* 0xff80000011027824 */ /* 0x000fe200078e0204 */
[----:B------:R-:W0:Y:S01]  /*6970*/  MUFU.RCP R15, R18 ;  /* 0x00000012000f7308 */ /* 0x000e220000001000 */
[----:B------:R-:W-:Y:S01]  /*6980*/  FADD.FTZ R19, -R18, -RZ ;  /* 0x800000ff12137221 */ /* 0x000fe20000010100 */
[----:B------:R-:W-:-:S03]  /*6990*/  IADD3 R3, PT, PT, R14, R3, RZ ;  /* 0x000000030e037210 */ /* 0x000fc60007ffe0ff */
[----:B0-----:R-:W-:-:S04]  /*69a0*/  FFMA R20, R15, R19, 1 ;  /* 0x3f8000000f147423 */ /* 0x001fc80000000013 */
[----:B------:R-:W-:-:S04]  /*69b0*/  FFMA R15, R15, R20, R15 ;  /* 0x000000140f0f7223 */ /* 0x000fc8000000000f */
[----:B------:R-:W-:-:S04]  /*69c0*/  FFMA R4, R2, R15, RZ ;  /* 0x0000000f02047223 */ /* 0x000fc800000000ff */
[----:B------:R-:W-:-:S04]  /*69d0*/  FFMA R20, R19, R4, R2 ;  /* 0x0000000413147223 */ /* 0x000fc80000000002 */
[----:B------:R-:W-:-:S04]  /*69e0*/  FFMA R20, R15, R20, R4 ;  /* 0x000000140f147223 */ /* 0x000fc80000000004 */
[----:B------:R-:W-:-:S04]  /*69f0*/  FFMA R19, R19, R20, R2 ;  /* 0x0000001413137223 */ /* 0x000fc80000000002 */
[----:B------:R-:W-:-:S05]  /*6a00*/  FFMA R2, R15, R19, R20 ;  /* 0x000000130f027223 */ /* 0x000fca0000000014 */
[----:B------:R-:W-:-:S04]  /*6a10*/  SHF.R.U32.HI R4, RZ, 0x17, R2 ;  /* 0x00000017ff047819 */ /* 0x000fc80000011602 */
[----:B------:R-:W-:-:S04]  /*6a20*/  LOP3.LUT R4, R4, 0xff, RZ, 0xc0, !PT ;  /* 0x000000ff04047812 */ /* 0x000fc800078ec0ff */
[----:B------:R-:W-:-:S04]  /*6a30*/  IADD3 R17, PT, PT, R4, R3, RZ ;  /* 0x0000000304117210 */ /* 0x000fc80007ffe0ff */
[----:B------:R-:W-:-:S04]  /*6a40*/  IADD3 R4, PT, PT, R17, -0x1, RZ ;  /* 0xffffffff11047810 */ /* 0x000fc80007ffe0ff */
[----:B------:R-:W-:-:S13]  /*6a50*/  ISETP.GE.U32.AND P0, PT, R4, 0xfe, PT ;  /* 0x000000fe0400780c */ /* 0x000fda0003f06070 */
[----:B------:R-:W-:Y:S05]  /*6a60*/  @!P0 BRA `(.L_x_133) ;  /* 0x0000000000808947 */ /* 0x000fea0003800000 */
[----:B------:R-:W-:-:S13]  /*6a70*/  ISETP.GT.AND P0, PT, R17, 0xfe, PT ;  /* 0x000000fe1100780c */ /* 0x000fda0003f04270 */
[----:B------:R-:W-:Y:S05]  /*6a80*/  @P0 BRA `(.L_x_134) ;  /* 0x00000000006c0947 */ /* 0x000fea0003800000 */
[----:B------:R-:W-:-:S13]  /*6a90*/  ISETP.GE.AND P0, PT, R17, 0x1, PT ;  /* 0x000000011100780c */ /* 0x000fda0003f06270 */
[----:B------:R-:W-:Y:S05]  /*6aa0*/  @P0 BRA `(.L_x_135) ;  /* 0x0000000000740947 */ /* 0x000fea0003800000 */
[----:B------:R-:W-:Y:S02]  /*6ab0*/  ISETP.GE.AND P0, PT, R17, -0x18, PT ;  /* 0xffffffe81100780c */ /* 0x000fe40003f06270 */
[----:B------:R-:W-:-:S11]  /*6ac0*/  LOP3.LUT R2, R2, 0x80000000, RZ, 0xc0, !PT ;  /* 0x8000000002027812 */ /* 0x000fd600078ec0ff */
[----:B------:R-:W-:Y:S05]  /*6ad0*/  @!P0 BRA `(.L_x_135) ;  /* 0x0000000000688947 */ /* 0x000fea0003800000 */
[CCC-:B------:R-:W-:Y:S01]  /*6ae0*/  FFMA.RZ R3, R15.reuse, R19.reuse, R20.reuse ;  /* 0x000000130f037223 */ /* 0x1c0fe2000000c014 */
[-CC-:B------:R-:W-:Y:S01]  /*6af0*/  FFMA.RM R4, R15, R19.reuse, R20.reuse ;  /* 0x000000130f047223 */ /* 0x180fe20000004014 */
[C---:B------:R-:W-:Y:S02]  /*6b00*/  ISETP.NE.AND P3, PT, R17.reuse, RZ, PT ;  /* 0x000000ff1100720c */ /* 0x040fe40003f65270 */
[----:B------:R-:W-:Y:S02]  /*6b10*/  ISETP.NE.AND P1, PT, R17, RZ, PT ;  /* 0x000000ff1100720c */ /* 0x000fe40003f25270 */
[----:B------:R-:W-:Y:S01]  /*6b20*/  LOP3.LUT R14, R3, 0x7fffff, RZ, 0xc0, !PT ;  /* 0x007fffff030e7812 */ /* 0x000fe200078ec0ff */
[----:B------:R-:W-:Y:S01]  /*6b30*/  FFMA.RP R3, R15, R19, R20 ;  /* 0x000000130f037223 */ /* 0x000fe20000008014 */
[----:B------:R-:W-:Y:S02]  /*6b40*/  IADD3 R15, PT, PT, R17, 0x20, RZ ;  /* 0x00000020110f7810 */ /* 0x000fe40007ffe0ff */
[----:B------:R-:W-:-:S02]  /*6b50*/  LOP3.LUT R14, R14, 0x800000, RZ, 0xfc, !PT ;  /* 0x008000000e0e7812 */ /* 0x000fc400078efcff */
[----:B------:R-:W-:Y:S02]  /*6b60*/  IADD3 R17, PT, PT, -R17, RZ, RZ ;  /* 0x000000ff11117210 */ /* 0x000fe40007ffe1ff */
[----:B------:R-:W-:Y:S02]  /*6b70*/  SHF.L.U32 R15, R14, R15, RZ ;  /* 0x0000000f0e0f7219 */ /* 0x000fe400000006ff */
[----:B------:R-:W-:Y:S02]  /*6b80*/  FSETP.NEU.FTZ.AND P0, PT, R3, R4, PT ;  /* 0x000000040300720b */ /* 0x000fe40003f1d000 */
[----:B------:R-:W-:Y:S02]  /*6b90*/  SEL R3, R17, RZ, P3 ;  /* 0x000000ff11037207 */ /* 0x000fe40001800000 */
[----:B------:R-:W-:Y:S02]  /*6ba0*/  ISETP.NE.AND P1, PT, R15, RZ, P1 ;  /* 0x000000ff0f00720c */ /* 0x000fe40000f25270 */
[----:B------:R-:W-:-:S02]  /*6bb0*/  SHF.R.U32.HI R3, RZ, R3, R14 ;  /* 0x00000003ff037219 */ /* 0x000fc4000001160e */
[----:B------:R-:W-:Y:S02]  /*6bc0*/  PLOP3.LUT P0, PT, P0, P1, PT, 0xf8, 0x8f ;  /* 0x00000000008f781c */ /* 0x000fe40000703f70 */
[----:B------:R-:W-:Y:S02]  /*6bd0*/  SHF.R.U32.HI R15, RZ, 0x1, R3 ;  /* 0x00000001ff0f7819 */ /* 0x000fe40000011603 */
[----:B------:R-:W-:-:S04]  /*6be0*/  SEL R4, RZ, 0x1, !P0 ;  /* 0x00000001ff047807 */ /* 0x000fc80004000000 */
[----:B------:R-:W-:-:S04]  /*6bf0*/  LOP3.LUT R4, R4, 0x1, R15, 0xf8, !PT ;  /* 0x0000000104047812 */ /* 0x000fc800078ef80f */
[----:B------:R-:W-:-:S04]  /*6c00*/  LOP3.LUT R4, R4, R3, RZ, 0xc0, !PT ;  /* 0x0000000304047212 */ /* 0x000fc800078ec0ff */
[----:B------:R-:W-:-:S04]  /*6c10*/  IADD3 R15, PT, PT, R15, R4, RZ ;  /* 0x000000040f0f7210 */ /* 0x000fc80007ffe0ff */
[----:B------:R-:W-:Y:S01]  /*6c20*/  LOP3.LUT R2, R15, R2, RZ, 0xfc, !PT ;  /* 0x000000020f027212 */ /* 0x000fe200078efcff */
[----:B------:R-:W-:Y:S06]  /*6c30*/  BRA `(.L_x_135) ;  /* 0x0000000000107947 */ /* 0x000fec0003800000 */
.L_x_134:
[----:B------:R-:W-:-:S04]  /*6c40*/  LOP3.LUT R2, R2, 0x80000000, RZ, 0xc0, !PT ;  /* 0x8000000002027812 */ /* 0x000fc800078ec0ff */
[----:B------:R-:W-:Y:S01]  /*6c50*/  LOP3.LUT R2, R2, 0x7f800000, RZ, 0xfc, !PT ;  /* 0x7f80000002027812 */ /* 0x000fe200078efcff */
[----:B------:R-:W-:Y:S06]  /*6c60*/  BRA `(.L_x_135) ;  /* 0x0000000000047947 */ /* 0x000fec0003800000 */
.L_x_133:
[----:B------:R-:W-:-:S07]  /*6c70*/  LEA R2, R3, R2, 0x17 ;  /* 0x0000000203027211 */ /* 0x000fce00078eb8ff */
.L_x_135:
[----:B------:R-:W-:Y:S05]  /*6c80*/  BSYNC.RECONVERGENT B2 ;  /* 0x0000000000027941 */ /* 0x000fea0003800200 */
.L_x_132:
[----:B------:R-:W-:Y:S05]  /*6c90*/  BRA `(.L_x_136) ;  /* 0x0000000000207947 */ /* 0x000fea0003800000 */
.L_x_131:
[----:B------:R-:W-:-:S04]  /*6ca0*/  LOP3.LUT R2, R15, 0x80000000, R4, 0x48, !PT ;  /* 0x800000000f027812 */ /* 0x000fc800078e4804 */
[----:B------:R-:W-:Y:S01]  /*6cb0*/  LOP3.LUT R2, R2, 0x7f800000, RZ, 0xfc, !PT ;  /* 0x7f80000002027812 */ /* 0x000fe200078efcff */
[----:B------:R-:W-:Y:S06]  /*6cc0*/  BRA `(.L_x_136) ;  /* 0x0000000000147947 */ /* 0x000fec0003800000 */
.L_x_130:
[----:B------:R-:W-:Y:S01]  /*6cd0*/  LOP3.LUT R2, R15, 0x80000000, R4, 0x48, !PT ;  /* 0x800000000f027812 */ /* 0x000fe200078e4804 */
[----:B------:R-:W-:Y:S06]  /*6ce0*/  BRA `(.L_x_136) ;  /* 0x00000000000c7947 */ /* 0x000fec0003800000 */
.L_x_129:
[----:B------:R-:W0:Y:S01]  /*6cf0*/  MUFU.RSQ R2, -QNAN ;  /* 0xffc0000000027908 */ /* 0x000e220000001400 */
[----:B------:R-:W-:Y:S05]  /*6d00*/  BRA `(.L_x_136) ;  /* 0x0000000000047947 */ /* 0x000fea0003800000 */
.L_x_128:
[----:B------:R-:W-:-:S07]  /*6d10*/  FADD.FTZ R2, R4, R38 ;  /* 0x0000002604027221 */ /* 0x000fce0000010000 */
.L_x_136:
[----:B------:R-:W-:Y:S05]  /*6d20*/  BSYNC.RECONVERGENT B1 ;  /* 0x0000000000017941 */ /* 0x000fea0003800200 */
.L_x_126:
[----:B------:R-:W-:Y:S01]  /*6d30*/  HFMA2 R3, -RZ, RZ, 0, 0 ;  /* 0x00000000ff037431 */ /* 0x000fe200000001ff */
[----:B0-----:R-:W-:Y:S02]  /*6d40*/  MOV R4, R2 ;  /* 0x0000000200047202 */ /* 0x001fe40000000f00 */
[----:B------:R-:W-:-:S04]  /*6d50*/  MOV R2, R13 ;  /* 0x0000000d00027202 */ /* 0x000fc80000000f00 */
[----:B------:R-:W-:Y:S05]  /*6d60*/  RET.REL.NODEC R2 `(_Z27ring_flash_attention_kernelPPKfS1_S1_PfS2_iifii) ;  /* 0xffffff9002a47950 */ /* 0x000fea0003c3ffff */
.L_x_137:
[----:B------:R-:W-:-:S00]  /*6d70*/  BRA `(.L_x_137) ;  /* 0xfffffffc00fc7947 */ /* 0x000fc0000383ffff */
[----:B------:R-:W-:-:S00]  /*6d80*/  NOP ;  /* 0x0000000000007918 */ /* 0x000fc00000000000 */
[----:B------:R-:W-:-:S00]  /*6d90*/  NOP ;  /* 0x0000000000007918 */ /* 0x000fc00000000000 */
[----:B------:R-:W-:-:S00]  /*6da0*/  NOP ;  /* 0x0000000000007918 */ /* 0x000fc00000000000 */
[----:B------:R-:W-:-:S00]  /*6db0*/  NOP ;  /* 0x0000000000007918 */ /* 0x000fc00000000000 */
[----:B------:R-:W-:-:S00]  /*6dc0*/  NOP ;  /* 0x0000000000007918 */ /* 0x000fc00000000000 */
[----:B------:R-:W-:-:S00]  /*6dd0*/  NOP ;  /* 0x0000000000007918 */ /* 0x000fc00000000000 */
[----:B------:R-:W-:-:S00]  /*6de0*/  NOP ;  /* 0x0000000000007918 */ /* 0x000fc00000000000 */
[----:B------:R-:W-:-:S00]  /*6df0*/  NOP ;  /* 0x0000000000007918 */ /* 0x000fc00000000000 */
.L_x_138:


//--------------------- .nv.shared._Z27ring_flash_attention_kernelPPKfS1_S1_PfS2_iifii --------------------------
	.section	.nv.shared._Z27ring_flash_attention_kernelPPKfS1_S1_PfS2_iifii,"aw",@nobits
	.sectionflags	@""
	.align	4
.nv.shared._Z27ring_flash_attention_kernelPPKfS1_S1_PfS2_iifii:
	.zero		17408


//--------------------- .nv.shared.reserved.0     --------------------------
	.section	.nv.shared.reserved.0,"aw",@nobits
	.weak		__nv_reservedSMEM_offset_0_alias
	.size		__nv_reservedSMEM_offset_0_alias, 0, 64
	.other		__nv_reservedSMEM_offset_0_alias,@"STO_CUDA_RESERVED_SHARED STV_DEFAULT"
__nv_reservedSMEM_offset_0_alias:
	.zero		0
	.zero		64


//--------------------- .nv.constant0._Z27ring_flash_attention_kernelPPKfS1_S1_PfS2_iifii --------------------------
	.section	.nv.constant0._Z27ring_flash_attention_kernelPPKfS1_S1_PfS2_iifii,"a",@progbits
	.sectionflags	@""
	.align	4
.nv.constant0._Z27ring_flash_attention_kernelPPKfS1_S1_PfS2_iifii:
	.zero		956


//--------------------- SYMBOLS --------------------------

	.type		.nv.reservedSmem.offset0,@object
	.size		.nv.reservedSmem.offset0,0x4
	.type		.nv.reservedSmem.cap,@object
	.size		.nv.reservedSmem.cap,0x4
